	.target	sm_80

	.elftype	@"ET_EXEC"


//--------------------- .note.nv.tkinfo           --------------------------
	.section	.note.nv.tkinfo,"",@"SHT_NOTE"
	.sectionflags	@"SHF_NOTE_NV_TKINFO"
	.tkinfo
        /*0018*/ 	.word	0x00000002
        /*0030*/ 	.string	""
        /*0030*/ 	.string	"ptxas"
        /*0030*/ 	.string	"Cuda compilation tools, release 13.0, V13.0.88"
        /*0030*/ 	.string	"Build cuda_13.0.r13.0/compiler.36424714_0"
        /*0030*/ 	.string	"-v  -suppress-debug-info  -lineinfo  -arch sm_80 "



//--------------------- .note.nv.cuinfo           --------------------------
	.section	.note.nv.cuinfo,"",@"SHT_NOTE"
	.sectionflags	@"SHF_NOTE_NV_CUINFO"
        /*0018*/ 	.short	0x0002
        /*001a*/ 	.short	0x0050
        /*001c*/ 	.short	0x0082
	.zero		2


//--------------------- .nv.info                  --------------------------
	.section	.nv.info,"",@"SHT_CUDA_INFO"
	.align	4


	//----- nvinfo : EIATTR_REGCOUNT
	.align		4
        /*0000*/ 	.byte	0x04, 0x2f
        /*0002*/ 	.short	(.L_2 - .L_1)
	.align		4
.L_1:
        /*0004*/ 	.word	index@(attn_fwd)
        /*0008*/ 	.word	0x000000ff


	//----- nvinfo : EIATTR_FRAME_SIZE
	.align		4
.L_2:
        /*000c*/ 	.byte	0x04, 0x11
        /*000e*/ 	.short	(.L_4 - .L_3)
	.align		4
.L_3:
        /*0010*/ 	.word	index@(attn_fwd)
        /*0014*/ 	.word	0x00000070


	//----- nvinfo : EIATTR_MIN_STACK_SIZE
	.align		4
.L_4:
        /*0018*/ 	.byte	0x04, 0x12
        /*001a*/ 	.short	(.L_6 - .L_5)
	.align		4
.L_5:
        /*001c*/ 	.word	index@(attn_fwd)
        /*0020*/ 	.word	0x00000070
.L_6:


//--------------------- .nv.info.attn_fwd         --------------------------
	.section	.nv.info.attn_fwd,"",@"SHT_CUDA_INFO"
	.sectionflags	@""
	.align	4


	//----- nvinfo : EIATTR_CUDA_API_VERSION
	.align		4
        /*0000*/ 	.byte	0x04, 0x37
        /*0002*/ 	.short	(.L_8 - .L_7)
.L_7:
        /*0004*/ 	.word	0x00000082


	//----- nvinfo : EIATTR_SW2861232_WAR
	.align		4
.L_8:
        /*0008*/ 	.byte	0x01, 0x35
	.zero		2


	//----- nvinfo : EIATTR_PARAM_CBANK
	.align		4
        /*000c*/ 	.byte	0x04, 0x0a
        /*000e*/ 	.short	(.L_10 - .L_9)
	.align		4
.L_9:
        /*0010*/ 	.word	index@(.nv.constant0.attn_fwd)
        /*0014*/ 	.short	0x0160
        /*0016*/ 	.short	0x0088


	//----- nvinfo : EIATTR_CBANK_PARAM_SIZE
	.align		4
.L_10:
        /*0018*/ 	.byte	0x03, 0x19
        /*001a*/ 	.short	0x0088


	//----- nvinfo : EIATTR_KPARAM_INFO
	.align		4
        /*001c*/ 	.byte	0x04, 0x17
        /*001e*/ 	.short	(.L_12 - .L_11)
.L_11:
        /*0020*/ 	.word	0x00000000
        /*0024*/ 	.short	0x0019
        /*0026*/ 	.short	0x0080
        /*0028*/ 	.byte	0x00, 0xf4, 0x21, 0x00


	//----- nvinfo : EIATTR_KPARAM_INFO
	.align		4
.L_12:
        /*002c*/ 	.byte	0x04, 0x17
        /*002e*/ 	.short	(.L_14 - .L_13)
.L_13:
        /*0030*/ 	.word	0x00000000
        /*0034*/ 	.short	0x0018
        /*0036*/ 	.short	0x0078
        /*0038*/ 	.byte	0x00, 0xf4, 0x21, 0x00


	//----- nvinfo : EIATTR_KPARAM_INFO
	.align		4
.L_14:
        /*003c*/ 	.byte	0x04, 0x17
        /*003e*/ 	.short	(.L_16 - .L_15)
.L_15:
        /*0040*/ 	.word	0x00000000
        /*0044*/ 	.short	0x0017
        /*0046*/ 	.short	0x0070
        /*0048*/ 	.byte	0x00, 0xf0, 0x11, 0x00


	//----- nvinfo : EIATTR_KPARAM_INFO
	.align		4
.L_16:
        /*004c*/ 	.byte	0x04, 0x17
        /*004e*/ 	.short	(.L_18 - .L_17)
.L_17:
        /*0050*/ 	.word	0x00000000
        /*0054*/ 	.short	0x0016
        /*0056*/ 	.short	0x006c
        /*0058*/ 	.byte	0x00, 0xf0, 0x11, 0x00


	//----- nvinfo : EIATTR_KPARAM_INFO
	.align		4
.L_18:
        /*005c*/ 	.byte	0x04, 0x17
        /*005e*/ 	.short	(.L_20 - .L_19)
.L_19:
        /*0060*/ 	.word	0x00000000
        /*0064*/ 	.short	0x0015
        /*0066*/ 	.short	0x0068
        /*0068*/ 	.byte	0x00, 0xf0, 0x11, 0x00


	//----- nvinfo : EIATTR_KPARAM_INFO
	.align		4
.L_20:
        /*006c*/ 	.byte	0x04, 0x17
        /*006e*/ 	.short	(.L_22 - .L_21)
.L_21:
        /*0070*/ 	.word	0x00000000
        /*0074*/ 	.short	0x0014
        /*0076*/ 	.short	0x0064
        /*0078*/ 	.byte	0x00, 0xf0, 0x11, 0x00


	//----- nvinfo : EIATTR_KPARAM_INFO
	.align		4
.L_22:
        /*007c*/ 	.byte	0x04, 0x17
        /*007e*/ 	.short	(.L_24 - .L_23)
.L_23:
        /*0080*/ 	.word	0x00000000
        /*0084*/ 	.short	0x0013
        /*0086*/ 	.short	0x0060
        /*0088*/ 	.byte	0x00, 0xf0, 0x11, 0x00


	//----- nvinfo : EIATTR_KPARAM_INFO
	.align		4
.L_24:
        /*008c*/ 	.byte	0x04, 0x17
        /*008e*/ 	.short	(.L_26 - .L_25)
.L_25:
        /*0090*/ 	.word	0x00000000
        /*0094*/ 	.short	0x0012
        /*0096*/ 	.short	0x005c
        /*0098*/ 	.byte	0x00, 0xf0, 0x11, 0x00


	//----- nvinfo : EIATTR_KPARAM_INFO
	.align		4
.L_26:
        /*009c*/ 	.byte	0x04, 0x17
        /*009e*/ 	.short	(.L_28 - .L_27)
.L_27:
        /*00a0*/ 	.word	0x00000000
        /*00a4*/ 	.short	0x0011
        /*00a6*/ 	.short	0x0058
        /*00a8*/ 	.byte	0x00, 0xf0, 0x11, 0x00


	//----- nvinfo : EIATTR_KPARAM_INFO
	.align		4
.L_28:
        /*00ac*/ 	.byte	0x04, 0x17
        /*00ae*/ 	.short	(.L_30 - .L_29)
.L_29:
        /*00b0*/ 	.word	0x00000000
        /*00b4*/ 	.short	0x0010
        /*00b6*/ 	.short	0x0054
        /*00b8*/ 	.byte	0x00, 0xf0, 0x11, 0x00


	//----- nvinfo : EIATTR_KPARAM_INFO
	.align		4
.L_30:
        /*00bc*/ 	.byte	0x04, 0x17
        /*00be*/ 	.short	(.L_32 - .L_31)
.L_31:
        /*00c0*/ 	.word	0x00000000
        /*00c4*/ 	.short	0x000f
        /*00c6*/ 	.short	0x0050
        /*00c8*/ 	.byte	0x00, 0xf0, 0x11, 0x00


	//----- nvinfo : EIATTR_KPARAM_INFO
	.align		4
.L_32:
        /*00cc*/ 	.byte	0x04, 0x17
        /*00ce*/ 	.short	(.L_34 - .L_33)
.L_33:
        /*00d0*/ 	.word	0x00000000
        /*00d4*/ 	.short	0x000e
        /*00d6*/ 	.short	0x004c
        /*00d8*/ 	.byte	0x00, 0xf0, 0x11, 0x00


	//----- nvinfo : EIATTR_KPARAM_INFO
	.align		4
.L_34:
        /*00dc*/ 	.byte	0x04, 0x17
        /*00de*/ 	.short	(.L_36 - .L_35)
.L_35:
        /*00e0*/ 	.word	0x00000000
        /*00e4*/ 	.short	0x000d
        /*00e6*/ 	.short	0x0048
        /*00e8*/ 	.byte	0x00, 0xf0, 0x11, 0x00


	//----- nvinfo : EIATTR_KPARAM_INFO
	.align		4
.L_36:
        /*00ec*/ 	.byte	0x04, 0x17
        /*00ee*/ 	.short	(.L_38 - .L_37)
.L_37:
        /*00f0*/ 	.word	0x00000000
        /*00f4*/ 	.short	0x000c
        /*00f6*/ 	.short	0x0044
        /*00f8*/ 	.byte	0x00, 0xf0, 0x11, 0x00


	//----- nvinfo : EIATTR_KPARAM_INFO
	.align		4
.L_38:
        /*00fc*/ 	.byte	0x04, 0x17
        /*00fe*/ 	.short	(.L_40 - .L_39)
.L_39:
        /*0100*/ 	.word	0x00000000
        /*0104*/ 	.short	0x000b
        /*0106*/ 	.short	0x0040
        /*0108*/ 	.byte	0x00, 0xf0, 0x11, 0x00


	//----- nvinfo : EIATTR_KPARAM_INFO
	.align		4
.L_40:
        /*010c*/ 	.byte	0x04, 0x17
        /*010e*/ 	.short	(.L_42 - .L_41)
.L_41:
        /*0110*/ 	.word	0x00000000
        /*0114*/ 	.short	0x000a
        /*0116*/ 	.short	0x003c
        /*0118*/ 	.byte	0x00, 0xf0, 0x11, 0x00


	//----- nvinfo : EIATTR_KPARAM_INFO
	.align		4
.L_42:
        /*011c*/ 	.byte	0x04, 0x17
        /*011e*/ 	.short	(.L_44 - .L_43)
.L_43:
        /*0120*/ 	.word	0x00000000
        /*0124*/ 	.short	0x0009
        /*0126*/ 	.short	0x0038
        /*0128*/ 	.byte	0x00, 0xf0, 0x11, 0x00


	//----- nvinfo : EIATTR_KPARAM_INFO
	.align		4
.L_44:
        /*012c*/ 	.byte	0x04, 0x17
        /*012e*/ 	.short	(.L_46 - .L_45)
.L_45:
        /*0130*/ 	.word	0x00000000
        /*0134*/ 	.short	0x0008
        /*0136*/ 	.short	0x0034
        /*0138*/ 	.byte	0x00, 0xf0, 0x11, 0x00


	//----- nvinfo : EIATTR_KPARAM_INFO
	.align		4
.L_46:
        /*013c*/ 	.byte	0x04, 0x17
        /*013e*/ 	.short	(.L_48 - .L_47)
.L_47:
        /*0140*/ 	.word	0x00000000
        /*0144*/ 	.short	0x0007
        /*0146*/ 	.short	0x0030
        /*0148*/ 	.byte	0x00, 0xf0, 0x11, 0x00


	//----- nvinfo : EIATTR_KPARAM_INFO
	.align		4
.L_48:
        /*014c*/ 	.byte	0x04, 0x17
        /*014e*/ 	.short	(.L_50 - .L_49)
.L_49:
        /*0150*/ 	.word	0x00000000
        /*0154*/ 	.short	0x0006
        /*0156*/ 	.short	0x002c
        /*0158*/ 	.byte	0x00, 0xf0, 0x11, 0x00


	//----- nvinfo : EIATTR_KPARAM_INFO
	.align		4
.L_50:
        /*015c*/ 	.byte	0x04, 0x17
        /*015e*/ 	.short	(.L_52 - .L_51)
.L_51:
        /*0160*/ 	.word	0x00000000
        /*0164*/ 	.short	0x0005
        /*0166*/ 	.short	0x0028
        /*0168*/ 	.byte	0x00, 0xf0, 0x11, 0x00


	//----- nvinfo : EIATTR_KPARAM_INFO
	.align		4
.L_52:
        /*016c*/ 	.byte	0x04, 0x17
        /*016e*/ 	.short	(.L_54 - .L_53)
.L_53:
        /*0170*/ 	.word	0x00000000
        /*0174*/ 	.short	0x0004
        /*0176*/ 	.short	0x0020
        /*0178*/ 	.byte	0x00, 0xf4, 0x21, 0x00


	//----- nvinfo : EIATTR_KPARAM_INFO
	.align		4
.L_54:
        /*017c*/ 	.byte	0x04, 0x17
        /*017e*/ 	.short	(.L_56 - .L_55)
.L_55:
        /*0180*/ 	.word	0x00000000
        /*0184*/ 	.short	0x0003
        /*0186*/ 	.short	0x0018
        /*0188*/ 	.byte	0x00, 0xf4, 0x21, 0x00


	//----- nvinfo : EIATTR_KPARAM_INFO
	.align		4
.L_56:
        /*018c*/ 	.byte	0x04, 0x17
        /*018e*/ 	.short	(.L_58 - .L_57)
.L_57:
        /*0190*/ 	.word	0x00000000
        /*0194*/ 	.short	0x0002
        /*0196*/ 	.short	0x0010
        /*0198*/ 	.byte	0x00, 0xf4, 0x21, 0x00


	//----- nvinfo : EIATTR_KPARAM_INFO
	.align		4
.L_58:
        /*019c*/ 	.byte	0x04, 0x17
        /*019e*/ 	.short	(.L_60 - .L_59)
.L_59:
        /*01a0*/ 	.word	0x00000000
        /*01a4*/ 	.short	0x0001
        /*01a6*/ 	.short	0x0008
        /*01a8*/ 	.byte	0x00, 0xf4, 0x21, 0x00


	//----- nvinfo : EIATTR_KPARAM_INFO
	.align		4
.L_60:
        /*01ac*/ 	.byte	0x04, 0x17
        /*01ae*/ 	.short	(.L_62 - .L_61)
.L_61:
        /*01b0*/ 	.word	0x00000000
        /*01b4*/ 	.short	0x0000
        /*01b6*/ 	.short	0x0000
        /*01b8*/ 	.byte	0x00, 0xf4, 0x21, 0x00


	//----- nvinfo : EIATTR_MAXREG_COUNT
	.align		4
.L_62:
        /*01bc*/ 	.byte	0x03, 0x1b
        /*01be*/ 	.short	0x00ff


	//----- nvinfo : EIATTR_NUM_BARRIERS
	.align		4
        /*01c0*/ 	.byte	0x02, 0x4c
        /*01c2*/ 	.byte	0x01
	.zero		1


	//----- nvinfo : EIATTR_ANNOTATIONS
	.align		4
        /*01c4*/ 	.byte	0x04, 0x55
        /*01c6*/ 	.short	(.L_64 - .L_63)


	//   ....[0]....
.L_63:
        /*01c8*/ 	.word	0x00000001
        /*01cc*/ 	.byte	0x60, 0x1e, 0x00, 0x00, 0x01, 0x00, 0x00, 0x00, 0xa0, 0x1e, 0x00, 0x00, 0x01, 0x00, 0x00, 0x00
        /* <DEDUP_REMOVED lines=12> */
        /*029c*/ 	.byte	0x30, 0x27, 0x00, 0x00, 0x01, 0x00, 0x00, 0x00, 0x40, 0x27, 0x00, 0x00


	//----- nvinfo : EIATTR_MERCURY_ISA_VERSION
	.align		4
.L_64:
        /*02a8*/ 	.byte	0x03, 0x5f
        /*02aa*/ 	.short	0x0000


	//----- nvinfo : EIATTR_COOP_GROUP_MASK_REGIDS
	.align		4
        /*02ac*/ 	.byte	0x04, 0x29
        /*02ae*/ 	.short	(.L_66 - .L_65)


	//   ....[0]....
.L_65:
        /*02b0*/ 	.word	0xffffffff


	//   ....[1]....
        /*02b4*/ 	.word	0xffffffff


	//   ....[2]....
        /*02b8*/ 	.word	0xffffffff


	//   ....[3]....
        /*02bc*/ 	.word	0xffffffff


	//   ....[4]....
        /*02c0*/ 	.word	0xffffffff


	//   ....[5]....
        /*02c4*/ 	.word	0xffffffff


	//   ....[6]....
        /*02c8*/ 	.word	0xffffffff


	//   ....[7]....
        /*02cc*/ 	.word	0xffffffff


	//   ....[8]....
        /*02d0*/ 	.word	0xffffffff


	//   ....[9]....
        /*02d4*/ 	.word	0xffffffff


	//   ....[10]....
        /*02d8*/ 	.word	0xffffffff


	//   ....[11]....
        /*02dc*/ 	.word	0xffffffff


	//   ....[12]....
        /*02e0*/ 	.word	0xffffffff


	//   ....[13]....
        /*02e4*/ 	.word	0xffffffff


	//   ....[14]....
        /*02e8*/ 	.word	0xffffffff


	//   ....[15]....
        /*02ec*/ 	.word	0xffffffff


	//----- nvinfo : EIATTR_COOP_GROUP_INSTR_OFFSETS
	.align		4
.L_66:
        /*02f0*/ 	.byte	0x04, 0x28
        /*02f2*/ 	.short	(.L_68 - .L_67)


	//   ....[0]....
.L_67:
        /*02f4*/ 	.word	0x00004550


	//   ....[1]....
        /*02f8*/ 	.word	0x00004710


	//   ....[2]....
        /*02fc*/ 	.word	0x000047c0


	//   ....[3]....
        /*0300*/ 	.word	0x00004980


	//   ....[4]....
        /*0304*/ 	.word	0x000049b0


	//   ....[5]....
        /*0308*/ 	.word	0x00004a20


	//   ....[6]....
        /*030c*/ 	.word	0x00004a90


	//   ....[7]....
        /*0310*/ 	.word	0x00004af0


	//   ....[8]....
        /*0314*/ 	.word	0x00006430


	//   ....[9]....
        /*0318*/ 	.word	0x00006440


	//   ....[10]....
        /*031c*/ 	.word	0x00006450


	//   ....[11]....
        /*0320*/ 	.word	0x00006460


	//   ....[12]....
        /*0324*/ 	.word	0x00006500


	//   ....[13]....
        /*0328*/ 	.word	0x00006530


	//   ....[14]....
        /*032c*/ 	.word	0x00006550


	//   ....[15]....
        /*0330*/ 	.word	0x000065d0


	//----- nvinfo : EIATTR_EXIT_INSTR_OFFSETS
	.align		4
.L_68:
        /*0334*/ 	.byte	0x04, 0x1c
        /*0336*/ 	.short	(.L_70 - .L_69)


	//   ....[0]....
.L_69:
        /*0338*/ 	.word	0x00009960


	//----- nvinfo : EIATTR_REQNTID
	.align		4
.L_70:
        /*033c*/ 	.byte	0x04, 0x10
        /*033e*/ 	.short	(.L_72 - .L_71)
.L_71:
        /*0340*/ 	.word	0x00000100
        /*0344*/ 	.word	0x00000001
        /*0348*/ 	.word	0x00000001
.L_72:


//--------------------- .nv.callgraph             --------------------------
	.section	.nv.callgraph,"",@"SHT_CUDA_CALLGRAPH"
	.align	4
	.sectionentsize	8
	.align		4
        /*0000*/ 	.word	0x00000000
	.align		4
        /*0004*/ 	.word	0xffffffff
	.align		4
        /*0008*/ 	.word	0x00000000
	.align		4
        /*000c*/ 	.word	0xfffffffe
	.align		4
        /*0010*/ 	.word	0x00000000
	.align		4
        /*0014*/ 	.word	0xfffffffd
	.align		4
        /*0018*/ 	.word	0x00000000
	.align		4
        /*001c*/ 	.word	0xfffffffc


//--------------------- .nv.rel.action            --------------------------
	.section	.nv.rel.action,"",@"SHT_CUDA_RELOCINFO"
	.align	8
	.sectionentsize	8
        /*0000*/ 	.byte	0x73, 0x00, 0x00, 0x00, 0x00, 0x00, 0x00, 0x00, 0x00, 0x00, 0x00, 0x11, 0x25, 0x00, 0x05, 0x36


//--------------------- .nv.constant4             --------------------------
	.section	.nv.constant4,"a",@progbits
	.align	8
	.align		8
.nv.constant4:
        /*0000*/ 	.dword	_$_str


//--------------------- .nv.constant0.attn_fwd    --------------------------
	.section	.nv.constant0.attn_fwd,"a",@progbits
	.sectionflags	@""
	.align	4
.nv.constant0.attn_fwd:
	.zero		488


//--------------------- .text.attn_fwd            --------------------------
	.section	.text.attn_fwd,"ax",@progbits
	.sectioninfo	@"SHI_REGISTERS=255"
	.align	128
        .global         attn_fwd
        .type           attn_fwd,@function
        .size           attn_fwd,(.L_x_4 - attn_fwd)
        .other          attn_fwd,@"STO_CUDA_ENTRY STV_DEFAULT"
attn_fwd:
.text.attn_fwd:
[----:B------:R-:W-:Y:S02]  /*0000*/  MOV R1, c[0x0][0x28] ;  /* 0x00000a0000017a02 */ /* 0x000fe40000000f00 */
[----:B------:R-:W0:Y:S01]  /*0010*/  S2R R4, SR_CTAID.X ;  /* 0x0000000000047919 */ /* 0x000e220000002500 */
[----:B------:R-:W-:Y:S01]  /*0020*/  IMAD.MOV.U32 R55, RZ, RZ, c[0x0][0x198] ;  /* 0x00006600ff377624 */ /* 0x000fe200078e00ff */
[----:B------:R-:W-:Y:S01]  /*0030*/  ULDC.64 UR6, c[0x0][0x118] ;  /* 0x0000460000067ab9 */ /* 0x000fe20000000a00 */
[----:B------:R-:W-:Y:S01]  /*0040*/  IADD3 R1, R1, -0x70, RZ ;  /* 0xffffff9001017810 */ /* 0x000fe20007ffe0ff */
[----:B------:R-:W0:Y:S01]  /*0050*/  S2R R140, SR_TID.X ;  /* 0x00000000008c7919 */ /* 0x000e220000002100 */
[C---:B------:R-:W-:Y:S01]  /*0060*/  IMAD.SHL.U32 R17, R55.reuse, 0x10, RZ ;  /* 0x0000001037117824 */ /* 0x040fe200078e00ff */
[C---:B------:R-:W-:Y:S01]  /*0070*/  SHF.L.U32 R13, R55.reuse, 0x3, RZ ;  /* 0x00000003370d7819 */ /* 0x040fe200000006ff */
[C---:B------:R-:W-:Y:S01]  /*0080*/  IMAD R25, R55.reuse, 0x14, RZ ;  /* 0x0000001437197824 */ /* 0x040fe200078e02ff */
[----:B------:R-:W1:Y:S01]  /*0090*/  S2R R142, SR_CTAID.Y ;  /* 0x00000000008e7919 */ /* 0x000e620000002600 */
[C---:B------:R-:W-:Y:S01]  /*00a0*/  IMAD R23, R55.reuse, 0xa, RZ ;  /* 0x0000000a37177824 */ /* 0x040fe200078e02ff */
[C---:B------:R-:W-:Y:S01]  /*00b0*/  SHF.L.U32 R19, R55.reuse, 0x5, RZ ;  /* 0x0000000537137819 */ /* 0x040fe200000006ff */
[C---:B------:R-:W-:Y:S01]  /*00c0*/  IMAD R21, R55.reuse, 0x50, RZ ;  /* 0x0000005037157824 */ /* 0x040fe200078e02ff */
[C---:B------:R-:W-:Y:S01]  /*00d0*/  SHF.L.U32 R27, R55.reuse, 0x2, RZ ;  /* 0x00000002371b7819 */ /* 0x040fe200000006ff */
[----:B------:R-:W-:-:S02]  /*00e0*/  IMAD R11, R55, 0x6, RZ ;  /* 0x00000006370b7824 */ /* 0x000fc400078e02ff */
[C---:B------:R-:W-:Y:S02]  /*00f0*/  IMAD R7, R55.reuse, 0x5, RZ ;  /* 0x0000000537077824 */ /* 0x040fe400078e02ff */
[C---:B------:R-:W-:Y:S02]  /*0100*/  IMAD R29, R55.reuse, 0x28, RZ ;  /* 0x00000028371d7824 */ /* 0x040fe400078e02ff */
[C---:B------:R-:W-:Y:S02]  /*0110*/  IMAD R71, R55.reuse, 0x60, RZ ;  /* 0x0000006037477824 */ /* 0x040fe400078e02ff */
[C---:B------:R-:W-:Y:S02]  /*0120*/  IMAD R37, R55.reuse, 0x18, RZ ;  /* 0x0000001837257824 */ /* 0x040fe400078e02ff */
[C---:B------:R-:W-:Y:S02]  /*0130*/  IMAD R9, R55.reuse, 0x3, RZ ;  /* 0x0000000337097824 */ /* 0x040fe400078e02ff */
[----:B------:R-:W-:-:S02]  /*0140*/  IMAD R45, R55, 0x30, RZ ;  /* 0x00000030372d7824 */ /* 0x000fc400078e02ff */
[C---:B------:R-:W-:Y:S01]  /*0150*/  IMAD R35, R55.reuse, 0xc, RZ ;  /* 0x0000000c37237824 */ /* 0x040fe200078e02ff */
[----:B0-----:R-:W-:Y:S01]  /*0160*/  PRMT R2, R140, 0x6540, R4 ;  /* 0x000065408c027816 */ /* 0x001fe20000000004 */
[C---:B------:R-:W-:Y:S02]  /*0170*/  IMAD R51, R55.reuse, 0x38, RZ ;  /* 0x0000003837337824 */ /* 0x040fe400078e02ff */
[----:B------:R-:W-:Y:S02]  /*0180*/  IMAD R43, R55, 0xe, RZ ;  /* 0x0000000e372b7824 */ /* 0x000fe400078e02ff */
[----:B-1----:R-:W-:Y:S02]  /*0190*/  IMAD R0, R142, c[0x0][0x190], RZ ;  /* 0x000064008e007a24 */ /* 0x002fe400078e02ff */
[----:B------:R-:W-:Y:S02]  /*01a0*/  IMAD R3, R2, c[0x0][0x194], RZ ;  /* 0x0000650002037a24 */ /* 0x000fe400078e02ff */
[----:B------:R-:W-:-:S02]  /*01b0*/  IMAD.SHL.U32 R2, R0, 0x2, RZ ;  /* 0x0000000200027824 */ /* 0x000fc400078e00ff */
[----:B------:R-:W-:Y:S01]  /*01c0*/  IMAD.HI R0, R0, 0x2, RZ ;  /* 0x0000000200007827 */ /* 0x000fe200078e02ff */
[----:B------:R-:W-:-:S03]  /*01d0*/  SHF.L.U32 R5, R3, 0x1, RZ ;  /* 0x0000000103057819 */ /* 0x000fc600000006ff */
[----:B------:R-:W-:Y:S01]  /*01e0*/  IMAD.HI R3, R3, 0x2, RZ ;  /* 0x0000000203037827 */ /* 0x000fe200078e02ff */
[----:B------:R-:W-:-:S03]  /*01f0*/  IADD3 R2, P0, P1, R5, c[0x0][0x160], R2 ;  /* 0x0000580005027a10 */ /* 0x000fc6000791e002 */
[----:B------:R-:W-:Y:S01]  /*0200*/  IMAD R177, R55, 0x70, RZ ;  /* 0x0000007037b17824 */ /* 0x000fe200078e02ff */
[----:B------:R-:W-:Y:S01]  /*0210*/  IADD3.X R3, R3, c[0x0][0x164], R0, P0, P1 ;  /* 0x0000590003037a10 */ /* 0x000fe200007e2400 */
[C---:B------:R-:W-:Y:S01]  /*0220*/  IMAD R191, R55.reuse, 0x7e, RZ ;  /* 0x0000007e37bf7824 */ /* 0x040fe200078e02ff */
[CC--:B------:R-:W-:Y:S01]  /*0230*/  LEA R16, P3, R55.reuse, R2.reuse, 0x5 ;  /* 0x0000000237107211 */ /* 0x0c0fe200078628ff */
[C---:B------:R-:W-:Y:S01]  /*0240*/  IMAD R47, R55.reuse, 0x1c, RZ ;  /* 0x0000001c372f7824 */ /* 0x040fe200078e02ff */
[CC--:B------:R-:W-:Y:S01]  /*0250*/  LEA R12, P2, R55.reuse, R2.reuse, 0x4 ;  /* 0x00000002370c7211 */ /* 0x0c0fe200078420ff */
[----:B------:R-:W-:Y:S01]  /*0260*/  IMAD R31, R55, 0x42, RZ ;  /* 0x00000042371f7824 */ /* 0x000fe200078e02ff */
[-C--:B------:R-:W-:Y:S01]  /*0270*/  LEA.HI.X.SX32 R17, R17, R3.reuse, 0x1, P3 ;  /* 0x0000000311117211 */ /* 0x080fe200018f0eff */
[----:B------:R-:W-:Y:S01]  /*0280*/  IMAD R15, R55, 0x7, RZ ;  /* 0x00000007370f7824 */ /* 0x000fe200078e02ff */
[-C--:B------:R-:W-:Y:S01]  /*0290*/  IADD3 R22, P3, R25, R2.reuse, RZ ;  /* 0x0000000219167210 */ /* 0x080fe20007f7e0ff */
[C---:B------:R-:W-:Y:S01]  /*02a0*/  IMAD.SHL.U32 R5, R55.reuse, 0x2, RZ ;  /* 0x0000000237057824 */ /* 0x040fe200078e00ff */
[CC--:B------:R-:W-:Y:S01]  /*02b0*/  LEA R18, P1, R55.reuse, R2.reuse, 0x6 ;  /* 0x0000000237127211 */ /* 0x0c0fe200078230ff */
[----:B------:R-:W-:Y:S01]  /*02c0*/  IMAD R53, R55, 0x3f, RZ ;  /* 0x0000003f37357824 */ /* 0x000fe200078e02ff */
[-C--:B------:R-:W-:Y:S01]  /*02d0*/  LEA.HI.X.SX32 R13, R13, R3.reuse, 0x1, P2 ;  /* 0x000000030d0d7211 */ /* 0x080fe200010f0eff */
[----:B------:R-:W-:Y:S01]  /*02e0*/  IMAD R69, R55, 0x48, RZ ;  /* 0x0000004837457824 */ /* 0x000fe200078e02ff */
[-C--:B------:R-:W-:Y:S01]  /*02f0*/  IADD3 R20, P2, R23, R2.reuse, RZ ;  /* 0x0000000217147210 */ /* 0x080fe20007f5e0ff */
[----:B------:R-:W-:Y:S01]  /*0300*/  IMAD R61, R55, 0x12, RZ ;  /* 0x00000012373d7824 */ /* 0x000fe200078e02ff */
[-C--:B------:R-:W-:Y:S01]  /*0310*/  IADD3 R6, P0, R21, R2.reuse, RZ ;  /* 0x0000000215067210 */ /* 0x080fe20007f1e0ff */
[----:B------:R-:W-:Y:S01]  /*0320*/  IMAD R67, R55, 0x46, RZ ;  /* 0x0000004637437824 */ /* 0x000fe200078e02ff */
[-C--:B------:R-:W-:Y:S01]  /*0330*/  LEA.HI.X.SX32 R23, R23, R3.reuse, 0x1, P3 ;  /* 0x0000000317177211 */ /* 0x080fe200018f0eff */
        /* <DEDUP_REMOVED lines=45> */
[-C--:B------:R-:W-:Y:S01]  /*0610*/  LEA.HI.X.SX32 R45, R15, R3.reuse, 0x1, P0 ;  /* 0x000000030f2d7211 */ /* 0x080fe200000f0eff */
[----:B------:R-:W-:Y:S01]  /*0620*/  IMAD R83, R55, 0x1d, RZ ;  /* 0x0000001d37537824 */ /* 0x000fe200078e02ff */
[-C--:B------:R-:W-:Y:S01]  /*0630*/  IADD3 R70, P5, R5, R2.reuse, RZ ;  /* 0x0000000205467210 */ /* 0x080fe20007fbe0ff */
[----:B------:R-:W-:Y:S01]  /*0640*/  IMAD R137, R55, 0x3a, RZ ;  /* 0x0000003a37897824 */ /* 0x000fe200078e02ff */
[-C--:B------:R-:W-:Y:S01]  /*0650*/  LEA.HI.X.SX32 R11, R51, R3.reuse, 0x1, P6 ;  /* 0x00000003330b7211 */ /* 0x080fe200030f0eff */
[C---:B------:R-:W-:Y:S01]  /*0660*/  IMAD R141, R55.reuse, 0x3c, RZ ;  /* 0x0000003c378d7824 */ /* 0x040fe200078e02ff */
[CC--:B------:R-:W-:Y:S01]  /*0670*/  LEA R68, P6, R55.reuse, R2.reuse, 0x2 ;  /* 0x0000000237447211 */ /* 0x0c0fe200078c10ff */
[----:B------:R-:W-:Y:S01]  /*0680*/  IMAD R87, R55, 0x1f, RZ ;  /* 0x0000001f37577824 */ /* 0x000fe200078e02ff */
[-C--:B------:R-:W-:Y:S01]  /*0690*/  LEA.HI.X.SX32 R15, R53, R3.reuse, 0x1, P4 ;  /* 0x00000003350f7211 */ /* 0x080fe200020f0eff */
[C---:B------:R-:W-:Y:S01]  /*06a0*/  IMAD R145, R55.reuse, 0x3e, RZ ;  /* 0x0000003e37917824 */ /* 0x040fe200078e02ff */
[CC--:B------:R-:W-:Y:S01]  /*06b0*/  LEA R66, P4, R55.reuse, R2.reuse, 0x3 ;  /* 0x0000000237427211 */ /* 0x0c0fe200078818ff */
[----:B------:R-:W-:Y:S01]  /*06c0*/  IMAD R89, R55, 0x21, RZ ;  /* 0x0000002137597824 */ /* 0x000fe200078e02ff */
[-C--:B------:R-:W-:Y:S01]  /*06d0*/  LEA.HI.X.SX32 R43, R43, R3.reuse, 0x1, P3 ;  /* 0x000000032b2b7211 */ /* 0x080fe200018f0eff */
[----:B------:R-:W-:Y:S01]  /*06e0*/  IMAD R93, R55, 0x23, RZ ;  /* 0x00000023375d7824 */ /* 0x000fe200078e02ff */
[-C--:B------:R-:W-:Y:S01]  /*06f0*/  IADD3 R40, P3, R69, R2.reuse, RZ ;  /* 0x0000000245287210 */ /* 0x080fe20007f7e0ff */
[C---:B------:R-:W-:Y:S01]  /*0700*/  IMAD R97, R55.reuse, 0x25, RZ ;  /* 0x0000002537617824 */ /* 0x040fe200078e02ff */
[CC--:B------:R-:W-:Y:S01]  /*0710*/  LEA.HI.X.SX32 R71, R55.reuse, R3.reuse, 0x1, P5 ;  /* 0x0000000337477211 */ /* 0x0c0fe200028f0eff */
        /* <DEDUP_REMOVED lines=43> */
[----:B------:R-:W-:Y:S01]  /*09d0*/  LEA.HI.X.SX32 R93, R107, R3, 0x1, P1 ;  /* 0x000000036b5d7211 */ /* 0x000fe200008f0eff */
[----:B------:R-:W-:Y:S01]  /*09e0*/  IMAD R171, R55, 0x6a, RZ ;  /* 0x0000006a37ab7824 */ /* 0x000fe200078e02ff */
[----:B------:R-:W-:Y:S01]  /*09f0*/  IADD3 R120, P1, R165, R2, RZ ;  /* 0x00000002a5787210 */ /* 0x000fe20007f3e0ff */
[C---:B------:R-:W-:Y:S01]  /*0a00*/  IMAD R173, R55.reuse, 0x6c, RZ ;  /* 0x0000006c37ad7824 */ /* 0x040fe200078e02ff */
[----:B------:R0:W2:Y:S01]  /*0a10*/  LDG.E.U16 R12, [R12.64] ;  /* 0x000000060c0c7981 */ /* 0x0000a2000c1e1500 */
[----:B------:R-:W-:-:S02]  /*0a20*/  IMAD R133, R55, 0x37, RZ ;  /* 0x0000003737857824 */ /* 0x000fc400078e02ff */
[C---:B------:R-:W-:Y:S01]  /*0a30*/  IMAD R175, R55.reuse, 0x6e, RZ ;  /* 0x0000006e37af7824 */ /* 0x040fe200078e02ff */
[----:B------:R-:W3:Y:S01]  /*0a40*/  LDG.E.U16 R16, [R16.64] ;  /* 0x0000000610107981 */ /* 0x000ee2000c1e1500 */
[C---:B------:R-:W-:Y:S02]  /*0a50*/  IMAD R135, R55.reuse, 0x39, RZ ;  /* 0x0000003937877824 */ /* 0x040fe400078e02ff */
[C---:B------:R-:W-:Y:S01]  /*0a60*/  IMAD R179, R55.reuse, 0x72, RZ ;  /* 0x0000007237b37824 */ /* 0x040fe200078e02ff */
[----:B------:R-:W4:Y:S01]  /*0a70*/  LDG.E.U16 R18, [R18.64] ;  /* 0x0000000612127981 */ /* 0x000f22000c1e1500 */
[C---:B------:R-:W-:Y:S02]  /*0a80*/  IMAD R181, R55.reuse, 0x74, RZ ;  /* 0x0000007437b57824 */ /* 0x040fe400078e02ff */
[C---:B------:R-:W-:Y:S01]  /*0a90*/  IMAD R139, R55.reuse, 0x3b, RZ ;  /* 0x0000003b378b7824 */ /* 0x040fe200078e02ff */
[----:B------:R1:W5:Y:S01]  /*0aa0*/  LDG.E.U16 R6, [R6.64] ;  /* 0x0000000606067981 */ /* 0x000362000c1e1500 */
[----:B------:R-:W-:-:S02]  /*0ab0*/  IMAD R183, R55, 0x76, RZ ;  /* 0x0000007637b77824 */ /* 0x000fc400078e02ff */
[C---:B------:R-:W-:Y:S01]  /*0ac0*/  IMAD R185, R55.reuse, 0x78, RZ ;  /* 0x0000007837b97824 */ /* 0x040fe200078e02ff */
[----:B------:R-:W5:Y:S01]  /*0ad0*/  LDG.E.U16 R36, [R36.64] ;  /* 0x0000000624247981 */ /* 0x000f62000c1e1500 */
[C---:B------:R-:W-:Y:S02]  /*0ae0*/  IMAD R143, R55.reuse, 0x3d, RZ ;  /* 0x0000003d378f7824 */ /* 0x040fe400078e02ff */
[C---:B------:R-:W-:Y:S01]  /*0af0*/  IMAD R187, R55.reuse, 0x7a, RZ ;  /* 0x0000007a37bb7824 */ /* 0x040fe200078e02ff */
[----:B------:R0:W5:Y:S01]  /*0b00*/  LDG.E.U16 R8, [R8.64] ;  /* 0x0000000608087981 */ /* 0x000162000c1e1500 */
[----:B------:R-:W-:Y:S01]  /*0b10*/  IMAD R189, R55, 0x7c, RZ ;  /* 0x0000007c37bd7824 */ /* 0x000fe200078e02ff */
[-C--:B------:R-:W-:Y:S02]  /*0b20*/  LEA.HI.X.SX32 R55, R41, R3.reuse, 0x1, P4 ;  /* 0x0000000329377211 */ /* 0x080fe400020f0eff */
[C---:B------:R-:W-:Y:S01]  /*0b30*/  IADD3 R58, P4, R95.reuse, R2, RZ ;  /* 0x000000025f3a7210 */ /* 0x040fe20007f9e0ff */
[----:B------:R0:W5:Y:S01]  /*0b40*/  LDG.E.U16 R10, [R10.64] ;  /* 0x000000060a0a7981 */ /* 0x000162000c1e1500 */
[----:B------:R-:W-:-:S02]  /*0b50*/  LEA.HI.X.SX32 R41, R95, R3, 0x1, P3 ;  /* 0x000000035f297211 */ /* 0x000fc400018f0eff */
[-C--:B------:R-:W-:Y:S01]  /*0b60*/  LEA.HI.X.SX32 R59, R61, R3.reuse, 0x1, P4 ;  /* 0x000000033d3b7211 */ /* 0x080fe200020f0eff */
[----:B------:R-:W5:Y:S01]  /*0b70*/  LDG.E.U16 R70, [R70.64] ;  /* 0x0000000646467981 */ /* 0x000f62000c1e1500 */
[-C--:B------:R-:W-:Y:S02]  /*0b80*/  IADD3 R64, P4, R111, R2.reuse, RZ ;  /* 0x000000026f407210 */ /* 0x080fe40007f9e0ff */
[-C--:B------:R-:W-:Y:S01]  /*0b90*/  LEA.HI.X.SX32 R61, R63, R3.reuse, 0x1, P5 ;  /* 0x000000033f3d7211 */ /* 0x080fe200028f0eff */
[----:B------:R-:W5:Y:S01]  /*0ba0*/  LDG.E.U16 R52, [R52.64] ;  /* 0x0000000634347981 */ /* 0x000f62000c1e1500 */
[-C--:B------:R-:W-:Y:S02]  /*0bb0*/  IADD3 R72, P5, R115, R2.reuse, RZ ;  /* 0x0000000273487210 */ /* 0x080fe40007fbe0ff */
[----:B------:R-:W-:Y:S01]  /*0bc0*/  LEA.HI.X.SX32 R63, R65, R3, 0x1, P6 ;  /* 0x00000003413f7211 */ /* 0x000fe200030f0eff */
[----:B------:R-:W5:Y:S01]  /*0bd0*/  LDG.E.U16 R48, [R48.64] ;  /* 0x0000000630307981 */ /* 0x000f62000c1e1500 */
[----:B------:R-:W-:-:S02]  /*0be0*/  IADD3 R74, P6, R121, R2, RZ ;  /* 0x00000002794a7210 */ /* 0x000fc40007fde0ff */
        /* <DEDUP_REMOVED lines=29> */
[-C--:B------:R-:W-:Y:S02]  /*0dc0*/  LEA.HI.X.SX32 R105, R103, R3.reuse, 0x1, P2 ;  /* 0x0000000367697211 */ /* 0x080fe400010f0eff */
[-C--:B------:R-:W-:Y:S01]  /*0dd0*/  IADD3 R98, P4, R159, R2.reuse, RZ ;  /* 0x000000029f627210 */ /* 0x080fe20007f9e0ff */
[----:B------:R-:W5:Y:S01]  /*0de0*/  LDG.E.U16 R60, [R60.64] ;  /* 0x000000063c3c7981 */ /* 0x000f62000c1e1500 */
[-C--:B------:R-:W-:Y:S02]  /*0df0*/  IADD3 R124, P2, R163, R2.reuse, RZ ;  /* 0x00000002a37c7210 */ /* 0x080fe40007f5e0ff */
[----:B------:R-:W-:Y:S01]  /*0e00*/  IADD3 R94, P3, R155, R2, RZ ;  /* 0x000000029b5e7210 */ /* 0x000fe20007f7e0ff */
[----:B------:R-:W5:Y:S01]  /*0e10*/  LDG.E.U16 R104, [R104.64] ;  /* 0x0000000668687981 */ /* 0x000f62000c1e1500 */
[----:B------:R-:W-:-:S02]  /*0e20*/  LEA.HI.X.SX32 R97, R109, R3, 0x1, P0 ;  /* 0x000000036d617211 */ /* 0x000fc400000f0eff */
[-C--:B------:R-:W-:Y:S01]  /*0e30*/  LEA.HI.X.SX32 R91, R101, R3.reuse, 0x1, P5 ;  /* 0x00000003655b7211 */ /* 0x080fe200028f0eff */
[----:B------:R-:W5:Y:S01]  /*0e40*/  LDG.E.U16 R78, [R78.64] ;  /* 0x000000064e4e7981 */ /* 0x000f62000c1e1500 */
[-C--:B------:R-:W-:Y:S02]  /*0e50*/  IADD3 R114, P0, R167, R2.reuse, RZ ;  /* 0x00000002a7727210 */ /* 0x080fe40007f1e0ff */
[-C--:B------:R-:W-:Y:S01]  /*0e60*/  LEA.HI.X.SX32 R101, R113, R3.reuse, 0x1, P6 ;  /* 0x0000000371657211 */ /* 0x080fe200030f0eff */
[----:B------:R-:W5:Y:S01]  /*0e70*/  LDG.E.U16 R38, [R38.64] ;  /* 0x0000000626267981 */ /* 0x000f62000c1e1500 */
[----:B------:R-:W-:Y:S02]  /*0e80*/  IADD3 R110, P6, R171, R2, RZ ;  /* 0x00000002ab6e7210 */ /* 0x000fe40007fde0ff */
[-C--:B------:R-:W-:Y:S01]  /*0e90*/  LEA.HI.X.SX32 R99, R115, R3.reuse, 0x1, P4 ;  /* 0x0000000373637211 */ /* 0x080fe200020f0eff */
[----:B------:R-:W5:Y:S01]  /*0ea0*/  LDG.E.U16 R96, [R96.64] ;  /* 0x0000000660607981 */ /* 0x000f62000c1e1500 */
[----:B------:R-:W-:-:S02]  /*0eb0*/  LEA.HI.X.SX32 R125, R119, R3, 0x1, P2 ;  /* 0x00000003777d7211 */ /* 0x000fc400010f0eff */
[-C--:B------:R-:W-:Y:S01]  /*0ec0*/  LEA.HI.X.SX32 R95, R111, R3.reuse, 0x1, P3 ;  /* 0x000000036f5f7211 */ /* 0x080fe200018f0eff */
[----:B------:R-:W5:Y:S01]  /*0ed0*/  LDG.E.U16 R24, [R24.64] ;  /* 0x0000000618187981 */ /* 0x000f62000c1e1500 */
[-C--:B------:R-:W-:Y:S02]  /*0ee0*/  IADD3 R108, P4, R173, R2.reuse, RZ ;  /* 0x00000002ad6c7210 */ /* 0x080fe40007f9e0ff */
[-C--:B------:R-:W-:Y:S01]  /*0ef0*/  IADD3 R128, P2, R179, R2.reuse, RZ ;  /* 0x00000002b3807210 */ /* 0x080fe20007f5e0ff */
[----:B------:R-:W5:Y:S01]  /*0f00*/  LDG.E.U16 R124, [R124.64] ;  /* 0x000000067c7c7981 */ /* 0x000f62000c1e1500 */
[----:B------:R-:W-:Y:S02]  /*0f10*/  LEA.HI.X.SX32 R121, R121, R3, 0x1, P1 ;  /* 0x0000000379797211 */ /* 0x000fe400008f0eff */
[-C--:B------:R-:W-:Y:S01]  /*0f20*/  IADD3 R112, P3, R169, R2.reuse, RZ ;  /* 0x00000002a9707210 */ /* 0x080fe20007f7e0ff */
[----:B------:R-:W5:Y:S01]  /*0f30*/  LDG.E.U16 R34, [R34.64] ;  /* 0x0000000622227981 */ /* 0x000f62000c1e1500 */
[----:B------:R-:W-:-:S02]  /*0f40*/  IADD3 R130, P1, R181, R2, RZ ;  /* 0x00000002b5827210 */ /* 0x000fc40007f3e0ff */
[-C--:B------:R-:W-:Y:S01]  /*0f50*/  LEA.HI.X.SX32 R115, R123, R3.reuse, 0x1, P0 ;  /* 0x000000037b737211 */ /* 0x080fe200000f0eff */
[----:B------:R-:W5:Y:S01]  /*0f60*/  LDG.E.U16 R120, [R120.64] ;  /* 0x0000000678787981 */ /* 0x000f62000c1e1500 */
[-C--:B------:R-:W-:Y:S02]  /*0f70*/  IADD3 R102, P5, R161, R2.reuse, RZ ;  /* 0x00000002a1667210 */ /* 0x080fe40007fbe0ff */
[----:B------:R-:W-:Y:S01]  /*0f80*/  IADD3 R126, P0, R183, R2, RZ ;  /* 0x00000002b77e7210 */ /* 0x000fe20007f1e0ff */
[----:B------:R-:W5:Y:S01]  /*0f90*/  LDG.E.U16 R114, [R114.64] ;  /* 0x0000000672727981 */ /* 0x000f62000c1e1500 */
[-C--:B------:R-:W-:Y:S02]  /*0fa0*/  LEA.HI.X.SX32 R111, R129, R3.reuse, 0x1, P6 ;  /* 0x00000003816f7211 */ /* 0x080fe400030f0eff */
[-C--:B------:R-:W-:Y:S01]  /*0fb0*/  LEA.HI.X.SX32 R109, R131, R3.reuse, 0x1, P4 ;  /* 0x00000003836d7211 */ /* 0x080fe200020f0eff */
[----:B------:R-:W5:Y:S01]  /*0fc0*/  LDG.E.U16 R46, [R46.64] ;  /* 0x000000062e2e7981 */ /* 0x000f62000c1e1500 */
[----:B------:R-:W-:-:S02]  /*0fd0*/  LEA.HI.X.SX32 R129, R135, R3, 0x1, P2 ;  /* 0x0000000387817211 */ /* 0x000fc400010f0eff */
[-C--:B------:R-:W-:Y:S01]  /*0fe0*/  LEA.HI.X.SX32 R113, R127, R3.reuse, 0x1, P3 ;  /* 0x000000037f717211 */ /* 0x080fe200018f0eff */
[----:B------:R-:W5:Y:S01]  /*0ff0*/  LDG.E.U16 R66, [R66.64] ;  /* 0x0000000642427981 */ /* 0x000f62000c1e1500 */
[-C--:B------:R-:W-:Y:S02]  /*1000*/  LEA.HI.X.SX32 R131, R137, R3.reuse, 0x1, P1 ;  /* 0x0000000389837211 */ /* 0x080fe400008f0eff */
[-C--:B------:R-:W-:Y:S01]  /*1010*/  LEA.HI.X.SX32 R103, R117, R3.reuse, 0x1, P5 ;  /* 0x0000000375677211 */ /* 0x080fe200028f0eff */
[----:B------:R-:W5:Y:S01]  /*1020*/  LDG.E.U16 R128, [R128.64] ;  /* 0x0000000680807981 */ /* 0x000f62000c1e1500 */
[-C--:B------:R-:W-:Y:S02]  /*1030*/  IADD3 R122, P3, R185, R2.reuse, RZ ;  /* 0x00000002b97a7210 */ /* 0x080fe40007f7e0ff */
[----:B------:R-:W-:Y:S01]  /*1040*/  LEA.HI.X.SX32 R127, R139, R3, 0x1, P0 ;  /* 0x000000038b7f7211 */ /* 0x000fe200000f0eff */
[----:B------:R-:W5:Y:S01]  /*1050*/  LDG.E.U16 R130, [R130.64] ;  /* 0x0000000682827981 */ /* 0x000f62000c1e1500 */
[----:B------:R-:W-:-:S02]  /*1060*/  IADD3 R106, P5, R175, R2, RZ ;  /* 0x00000002af6a7210 */ /* 0x000fc40007fbe0ff */
[-C--:B------:R-:W-:Y:S01]  /*1070*/  IADD3 R118, P6, R187, R2.reuse, RZ ;  /* 0x00000002bb767210 */ /* 0x080fe20007fde0ff */
[----:B------:R-:W5:Y:S01]  /*1080*/  LDG.E.U16 R126, [R126.64] ;  /* 0x000000067e7e7981 */ /* 0x000f62000c1e1500 */
[----:B------:R-:W-:Y:S02]  /*1090*/  IADD3 R116, P4, R189, R2, RZ ;  /* 0x00000002bd747210 */ /* 0x000fe40007f9e0ff */
[-C--:B------:R-:W-:Y:S01]  /*10a0*/  LEA.HI.X.SX32 R123, R141, R3.reuse, 0x1, P3 ;  /* 0x000000038d7b7211 */ /* 0x080fe200018f0eff */
[----:B------:R0:W5:Y:S01]  /*10b0*/  LDG.E.U16 R2, [R2.64] ;  /* 0x0000000602027981 */ /* 0x000162000c1e1500 */
[-C--:B------:R-:W-:Y:S02]  /*10c0*/  LEA.HI.X.SX32 R119, R143, R3.reuse, 0x1, P6 ;  /* 0x000000038f777211 */ /* 0x080fe400030f0eff */
[-C--:B------:R-:W-:Y:S01]  /*10d0*/  LEA.HI.X.SX32 R117, R145, R3.reuse, 0x1, P4 ;  /* 0x0000000391757211 */ /* 0x080fe200020f0eff */
[----:B------:R-:W5:Y:S01]  /*10e0*/  LDG.E.U16 R40, [R40.64] ;  /* 0x0000000628287981 */ /* 0x000f62000c1e1500 */
[----:B------:R-:W-:-:S03]  /*10f0*/  LEA.HI.X.SX32 R107, R133, R3, 0x1, P5 ;  /* 0x00000003856b7211 */ /* 0x000fc600028f0eff */
[----:B------:R-:W5:Y:S04]  /*1100*/  LDG.E.U16 R94, [R94.64] ;  /* 0x000000065e5e7981 */ /* 0x000f68000c1e1500 */
        /* <DEDUP_REMOVED lines=25> */
[----:B------:R-:W5:Y:S01]  /*12a0*/  LDG.E.U16 R84, [R84.64] ;  /* 0x0000000654547981 */ /* 0x000f62000c1e1500 */
[----:B------:R-:W-:-:S05]  /*12b0*/  LOP3.LUT R132, R140, 0xff, RZ, 0xc0, !PT ;  /* 0x000000ff8c847812 */ /* 0x000fca00078ec0ff */
[----:B-1----:R-:W-:-:S05]  /*12c0*/  IMAD.SHL.U32 R7, R132, 0x2, RZ ;  /* 0x0000000284077824 */ /* 0x002fca00078e00ff */
[C---:B0-----:R-:W-:Y:S02]  /*12d0*/  LOP3.LUT R3, R7.reuse, 0x10, RZ, 0x3c, !PT ;  /* 0x0000001007037812 */ /* 0x041fe400078e3cff */
[C---:B------:R-:W-:Y:S02]  /*12e0*/  LOP3.LUT R5, R7.reuse, 0x20, RZ, 0x3c, !PT ;  /* 0x0000002007057812 */ /* 0x040fe400078e3cff */
[C---:B------:R-:W-:Y:S02]  /*12f0*/  LOP3.LUT R9, R7.reuse, 0x30, RZ, 0x3c, !PT ;  /* 0x0000003007097812 */ /* 0x040fe400078e3cff */
[----:B------:R-:W-:Y:S02]  /*1300*/  LOP3.LUT R11, R7, 0x70, RZ, 0x3c, !PT ;  /* 0x00000070070b7812 */ /* 0x000fe400078e3cff */
[----:B------:R-:W-:-:S04]  /*1310*/  SHF.L.U32 R4, R4, 0x8, RZ ;  /* 0x0000000804047819 */ /* 0x000fc800000006ff */
[----:B------:R-:W-:-:S04]  /*1320*/  IADD3 R13, R4, 0x100, RZ ;  /* 0x00000100040d7810 */ /* 0x000fc80007ffe0ff */
[----:B------:R-:W-:Y:S01]  /*1330*/  ISETP.GE.AND P0, PT, R13, 0x1, PT ;  /* 0x000000010d00780c */ /* 0x000fe20003f06270 */
[----:B--2---:R-:W-:Y:S04]  /*1340*/  STS.U16 [R7+0x1000], R12 ;  /* 0x0010000c07007388 */ /* 0x004fe80000000400 */
[----:B---3--:R-:W-:Y:S04]  /*1350*/  STS.U16 [R7+0x2000], R16 ;  /* 0x0020001007007388 */ /* 0x008fe80000000400 */
[----:B----4-:R-:W-:Y:S04]  /*1360*/  STS.U16 [R7+0x4000], R18 ;  /* 0x0040001207007388 */ /* 0x010fe80000000400 */
[----:B-----5:R0:W-:Y:S04]  /*1370*/  STS.U16 [R7+0x5000], R6 ;  /* 0x0050000607007388 */ /* 0x0201e80000000400 */
[----:B------:R-:W-:Y:S04]  /*1380*/  STS.U16 [R7+0x3000], R36 ;  /* 0x0030002407007388 */ /* 0x000fe80000000400 */
[----:B------:R-:W-:Y:S04]  /*1390*/  STS.U16 [R7+0x6000], R8 ;  /* 0x0060000807007388 */ /* 0x000fe80000000400 */
[----:B------:R-:W-:Y:S01]  /*13a0*/  STS.U16 [R7+0x7000], R10 ;  /* 0x0070000a07007388 */ /* 0x000fe20000000400 */
[----:B------:R-:W-:Y:S01]  /*13b0*/  MOV R199, 0x3f800000 ;  /* 0x3f80000000c77802 */ /* 0x000fe20000000f00 */
[----:B------:R-:W-:Y:S01]  /*13c0*/  IMAD.MOV.U32 R198, RZ, RZ, 0x3f800000 ;  /* 0x3f800000ffc67424 */ /* 0x000fe200078e00ff */
[----:B------:R-:W-:Y:S01]  /*13d0*/  MOV R0, 0xff800000 ;  /* 0xff80000000007802 */ /* 0x000fe20000000f00 */
[----:B------:R-:W-:Y:S01]  /*13e0*/  IMAD.MOV.U32 R196, RZ, RZ, 0x3f800000 ;  /* 0x3f800000ffc47424 */ /* 0x000fe200078e00ff */
[----:B------:R-:W-:Y:S01]  /*13f0*/  MOV R197, 0x3f800000 ;  /* 0x3f80000000c57802 */ /* 0x000fe20000000f00 */
[----:B------:R-:W-:Y:S01]  /*1400*/  CS2R R136, SRZ ;  /* 0x0000000000887805 */ /* 0x000fe2000001ff00 */
[----:B------:R-:W-:Y:S01]  /*1410*/  CS2R R138, SRZ ;  /* 0x00000000008a7805 */ /* 0x000fe2000001ff00 */
[----:B------:R-:W-:Y:S01]  /*1420*/  CS2R R132, SRZ ;  /* 0x0000000000847805 */ /* 0x000fe2000001ff00 */
[----:B------:R-:W-:Y:S01]  /*1430*/  CS2R R134, SRZ ;  /* 0x0000000000867805 */ /* 0x000fe2000001ff00 */
[----:B0-----:R-:W-:Y:S01]  /*1440*/  LOP3.LUT R6, R140, 0xe0, RZ, 0xc0, !PT ;  /* 0x000000e08c067812 */ /* 0x001fe200078ec0ff */
[----:B------:R-:W-:Y:S04]  /*1450*/  STS.U16 [R7], R2 ;  /* 0x0000000207007388 */ /* 0x000fe80000000400 */
[----:B------:R-:W-:Y:S04]  /*1460*/  STS.U16 [R3+0x200], R70 ;  /* 0x0002004603007388 */ /* 0x000fe80000000400 */
[----:B------:R-:W-:Y:S04]  /*1470*/  STS.U16 [R3+0x1200], R52 ;  /* 0x0012003403007388 */ /* 0x000fe80000000400 */
[----:B------:R-:W-:Y:S04]  /*1480*/  STS.U16 [R3+0x2200], R48 ;  /* 0x0022003003007388 */ /* 0x000fe80000000400 */
[----:B------:R-:W-:Y:S04]  /*1490*/  STS.U16 [R3+0x3200], R74 ;  /* 0x0032004a03007388 */ /* 0x000fe80000000400 */
[----:B------:R-:W-:Y:S04]  /*14a0*/  STS.U16 [R3+0x4200], R26 ;  /* 0x0042001a03007388 */ /* 0x000fe80000000400 */
[----:B------:R-:W-:Y:S04]  /*14b0*/  STS.U16 [R3+0x5200], R104 ;  /* 0x0052006803007388 */ /* 0x000fe80000000400 */
[----:B------:R-:W-:Y:S04]  /*14c0*/  STS.U16 [R3+0x6200], R124 ;  /* 0x0062007c03007388 */ /* 0x000fe80000000400 */
[----:B------:R0:W-:Y:S04]  /*14d0*/  STS.U16 [R3+0x7200], R128 ;  /* 0x0072008003007388 */ /* 0x0001e80000000400 */
[----:B------:R-:W-:Y:S04]  /*14e0*/  STS.U16 [R5+0x400], R68 ;  /* 0x0004004405007388 */ /* 0x000fe80000000400 */
[----:B------:R-:W-:Y:S01]  /*14f0*/  STS.U16 [R5+0x1400], R22 ;  /* 0x0014001605007388 */ /* 0x000fe20000000400 */
[----:B0-----:R-:W-:-:S03]  /*1500*/  LOP3.LUT R3, R7, 0x40, RZ, 0x3c, !PT ;  /* 0x0000004007037812 */ /* 0x001fc600078e3cff */
        /* <DEDUP_REMOVED lines=15> */
[----:B------:R-:W-:Y:S01]  /*1600*/  STS.U16 [R3+0x800], R66 ;  /* 0x0008004203007388 */ /* 0x000fe20000000400 */
[----:B0-----:R-:W-:-:S03]  /*1610*/  LOP3.LUT R9, R7, 0x60, RZ, 0x3c, !PT ;  /* 0x0000006007097812 */ /* 0x001fc600078e3cff */
        /* <DEDUP_REMOVED lines=8> */
[----:B------:R1:W-:Y:S04]  /*16a0*/  STS.U16 [R5+0x1a00], R54 ;  /* 0x001a003605007388 */ /* 0x0003e80000000400 */
[----:B------:R-:W-:Y:S04]  /*16b0*/  STS.U16 [R5+0x2a00], R62 ;  /* 0x002a003e05007388 */ /* 0x000fe80000000400 */
        /* <DEDUP_REMOVED lines=17> */
[----:B------:R-:W-:Y:S01]  /*17d0*/  STS.U16 [R11+0x7e00], R14 ;  /* 0x007e000e0b007388 */ /* 0x000fe20000000400 */
[----:B------:R-:W-:Y:S01]  /*17e0*/  IMAD.MOV.U32 R32, RZ, RZ, -0x800000 ;  /* 0xff800000ff207424 */ /* 0x000fe200078e00ff */
[----:B------:R-:W-:Y:S01]  /*17f0*/  MOV R2, 0xff800000 ;  /* 0xff80000000027802 */ /* 0x000fe20000000f00 */
[----:B0-----:R-:W-:Y:S01]  /*1800*/  IMAD.MOV.U32 R3, RZ, RZ, -0x800000 ;  /* 0xff800000ff037424 */ /* 0x001fe200078e00ff */
[----:B------:R0:W-:Y:S01]  /*1810*/  STS.U16 [R11+0xe00], R44 ;  /* 0x000e002c0b007388 */ /* 0x0001e20000000400 */
[----:B------:R-:W-:Y:S01]  /*1820*/  CS2R R52, SRZ ;  /* 0x0000000000347805 */ /* 0x000fe2000001ff00 */
[----:B-1----:R-:W-:Y:S01]  /*1830*/  CS2R R54, SRZ ;  /* 0x0000000000367805 */ /* 0x002fe2000001ff00 */
[----:B------:R-:W-:Y:S01]  /*1840*/  CS2R R68, SRZ ;  /* 0x0000000000447805 */ /* 0x000fe2000001ff00 */
[----:B------:R1:W-:Y:S01]  /*1850*/  STS.U16 [R11+0x1e00], R50 ;  /* 0x001e00320b007388 */ /* 0x0003e20000000400 */
[----:B------:R-:W-:Y:S01]  /*1860*/  CS2R R70, SRZ ;  /* 0x0000000000467805 */ /* 0x000fe2000001ff00 */
[----:B--2---:R-:W-:Y:S01]  /*1870*/  CS2R R64, SRZ ;  /* 0x0000000000407805 */ /* 0x004fe2000001ff00 */
[----:B------:R-:W-:Y:S01]  /*1880*/  CS2R R66, SRZ ;  /* 0x0000000000427805 */ /* 0x000fe2000001ff00 */
[----:B------:R2:W-:Y:S01]  /*1890*/  STS.U16 [R11+0x3e00], R84 ;  /* 0x003e00540b007388 */ /* 0x0005e20000000400 */
[----:B------:R-:W-:Y:S01]  /*18a0*/  CS2R R46, SRZ ;  /* 0x00000000002e7805 */ /* 0x000fe2000001ff00 */
[----:B0-----:R-:W-:Y:S01]  /*18b0*/  CS2R R44, SRZ ;  /* 0x00000000002c7805 */ /* 0x001fe2000001ff00 */
[----:B------:R-:W-:Y:S01]  /*18c0*/  CS2R R48, SRZ ;  /* 0x0000000000307805 */ /* 0x000fe2000001ff00 */
[----:B------:R-:W-:Y:S01]  /*18d0*/  CS2R R60, SRZ ;  /* 0x00000000003c7805 */ /* 0x000fe2000001ff00 */
[----:B------:R-:W-:Y:S01]  /*18e0*/  CS2R R62, SRZ ;  /* 0x00000000003e7805 */ /* 0x000fe2000001ff00 */
[----:B-1----:R-:W-:Y:S01]  /*18f0*/  CS2R R50, SRZ ;  /* 0x0000000000327805 */ /* 0x002fe2000001ff00 */
[----:B------:R-:W-:Y:S01]  /*1900*/  CS2R R40, SRZ ;  /* 0x0000000000287805 */ /* 0x000fe2000001ff00 */
        /* <DEDUP_REMOVED lines=11> */
[----:B--2---:R-:W-:Y:S01]  /*19c0*/  CS2R R84, SRZ ;  /* 0x0000000000547805 */ /* 0x004fe2000001ff00 */
[----:B------:R-:W-:Y:S01]  /*19d0*/  CS2R R86, SRZ ;  /* 0x0000000000567805 */ /* 0x000fe2000001ff00 */
[----:B------:R-:W-:Y:S01]  /*19e0*/  CS2R R76, SRZ ;  /* 0x00000000004c7805 */ /* 0x000fe2000001ff00 */
[----:B------:R-:W-:Y:S01]  /*19f0*/  CS2R R78, SRZ ;  /* 0x00000000004e7805 */ /* 0x000fe2000001ff00 */
[C---:B------:R-:W-:Y:S01]  /*1a00*/  LOP3.LUT R5, R140.reuse, 0x1c, RZ, 0xc0, !PT ;  /* 0x0000001c8c057812 */ /* 0x040fe200078ec0ff */
[----:B------:R-:W-:Y:S01]  /*1a10*/  IMAD.SHL.U32 R20, R140, 0x2, RZ ;  /* 0x000000028c147824 */ /* 0x000fe200078e00ff */
[----:B------:R-:W-:Y:S05]  /*1a20*/  @!P0 BRA `(.L_x_0) ;  /* 0x00004e5000008947 */ /* 0x000fea0003800000 */
[----:B------:R-:W-:Y:S01]  /*1a30*/  SHF.R.U32.HI R2, RZ, 0x1, R6 ;  /* 0x00000001ff027819 */ /* 0x000fe20000011606 */
[----:B------:R-:W-:Y:S01]  /*1a40*/  IMAD.MOV.U32 R23, RZ, RZ, c[0x0][0x1a4] ;  /* 0x00006900ff177624 */ /* 0x000fe200078e00ff */
[----:B------:R-:W-:Y:S01]  /*1a50*/  LOP3.LUT R18, R140, 0x7, RZ, 0xc0, !PT ;  /* 0x000000078c127812 */ /* 0x000fe200078ec0ff */
[----:B------:R-:W-:Y:S01]  /*1a60*/  IMAD.MOV.U32 R25, RZ, RZ, c[0x0][0x1b8] ;  /* 0x00006e00ff197624 */ /* 0x000fe200078e00ff */
[----:B------:R-:W-:Y:S01]  /*1a70*/  LOP3.LUT R3, R20, 0x10, RZ, 0xc0, !PT ;  /* 0x0000001014037812 */ /* 0x000fe200078ec0ff */
[----:B------:R-:W-:Y:S01]  /*1a80*/  IMAD.MOV.U32 R196, RZ, RZ, 0x3f800000 ;  /* 0x3f800000ffc47424 */ /* 0x000fe200078e00ff */
[----:B------:R-:W-:Y:S01]  /*1a90*/  LEA.HI R5, R5, R2, RZ, 0x1e ;  /* 0x0000000205057211 */ /* 0x000fe200078ff0ff */
[----:B------:R-:W-:Y:S01]  /*1aa0*/  IMAD R2, R18, 0x210, RZ ;  /* 0x0000021012027824 */ /* 0x000fe200078e02ff */
[--C-:B------:R-:W-:Y:S01]  /*1ab0*/  LOP3.LUT R3, R3, 0xe0, R140.reuse, 0xf8, !PT ;  /* 0x000000e003037812 */ /* 0x100fe200078ef88c */
[----:B------:R-:W-:Y:S01]  /*1ac0*/  CS2R R52, SRZ ;  /* 0x0000000000347805 */ /* 0x000fe2000001ff00 */
[----:B------:R-:W-:Y:S01]  /*1ad0*/  LOP3.LUT R0, R140, 0xc0, RZ, 0xc0, !PT ;  /* 0x000000c08c007812 */ /* 0x000fe200078ec0ff */
[----:B------:R-:W-:Y:S01]  /*1ae0*/  CS2R R54, SRZ ;  /* 0x0000000000367805 */ /* 0x000fe2000001ff00 */
[----:B------:R-:W-:Y:S01]  /*1af0*/  LOP3.LUT R15, R2, R3, RZ, 0x3c, !PT ;  /* 0x00000003020f7212 */ /* 0x000fe200078e3cff */
[----:B------:R-:W-:Y:S01]  /*1b00*/  IMAD R2, R142, c[0x0][0x1b0], RZ ;  /* 0x00006c008e027a24 */ /* 0x000fe200078e02ff */
[----:B------:R-:W-:Y:S01]  /*1b10*/  SHF.R.U32.HI R3, RZ, 0x6, R140 ;  /* 0x00000006ff037819 */ /* 0x000fe2000001168c */
[----:B------:R-:W-:Y:S01]  /*1b20*/  CS2R R68, SRZ ;  /* 0x0000000000447805 */ /* 0x000fe2000001ff00 */
[----:B------:R-:W-:Y:S01]  /*1b30*/  IADD3 R5, R4, R5, RZ ;  /* 0x0000000504057210 */ /* 0x000fe20007ffe0ff */
[----:B------:R-:W-:Y:S01]  /*1b40*/  CS2R R70, SRZ ;  /* 0x0000000000467805 */ /* 0x000fe2000001ff00 */
[----:B------:R-:W-:Y:S01]  /*1b50*/  SHF.R.U32.HI R0, RZ, 0x2, R0 ;  /* 0x00000002ff007819 */ /* 0x000fe20000011600 */
[----:B------:R-:W-:Y:S01]  /*1b60*/  CS2R R64, SRZ ;  /* 0x0000000000407805 */ /* 0x000fe2000001ff00 */
[----:B------:R-:W-:Y:S01]  /*1b70*/  LOP3.LUT R4, R140, 0x3f, RZ, 0xc0, !PT ;  /* 0x0000003f8c047812 */ /* 0x000fe200078ec0ff */
[----:B------:R-:W-:Y:S01]  /*1b80*/  CS2R R66, SRZ ;  /* 0x0000000000427805 */ /* 0x000fe2000001ff00 */
[----:B------:R-:W-:Y:S01]  /*1b90*/  SGXT.U32 R3, R3, 0x2 ;  /* 0x000000020303781a */ /* 0x000fe20000000000 */
[----:B------:R-:W-:Y:S01]  /*1ba0*/  CS2R R136, SRZ ;  /* 0x0000000000887805 */ /* 0x000fe2000001ff00 */
[----:B------:R-:W-:Y:S01]  /*1bb0*/  LOP3.LUT R6, R7, R0, RZ, 0x3c, !PT ;  /* 0x0000000007067212 */ /* 0x000fe200078e3cff */
[----:B------:R-:W-:Y:S01]  /*1bc0*/  IMAD R0, R142, c[0x0][0x1a0], RZ ;  /* 0x000068008e007a24 */ /* 0x000fe200078e02ff */
[----:B------:R-:W-:Y:S01]  /*1bd0*/  SHF.L.U32 R14, R140, 0x8, RZ ;  /* 0x000000088c0e7819 */ /* 0x000fe200000006ff */
[----:B------:R-:W-:Y:S01]  /*1be0*/  IMAD R8, R4, c[0x0][0x1a8], RZ ;  /* 0x00006a0004087a24 */ /* 0x000fe200078e02ff */
[----:B------:R-:W-:Y:S01]  /*1bf0*/  SHF.L.U32 R9, R2, 0x1, RZ ;  /* 0x0000000102097819 */ /* 0x000fe200000006ff */
[----:B------:R-:W-:Y:S01]  /*1c00*/  IMAD R10, R3, c[0x0][0x1a4], RZ ;  /* 0x00006900030a7a24 */ /* 0x000fe200078e02ff */
[----:B------:R-:W-:Y:S01]  /*1c10*/  LOP3.LUT R14, R14, 0x1000, RZ, 0xc0, !PT ;  /* 0x000010000e0e7812 */ /* 0x000fe200078ec0ff */
[----:B------:R-:W-:Y:S01]  /*1c20*/  IMAD R13, R4, c[0x0][0x1b4], RZ ;  /* 0x00006d00040d7a24 */ /* 0x000fe200078e02ff */
[----:B------:R-:W-:Y:S01]  /*1c30*/  SHF.L.U32 R7, R8, 0x1, RZ ;  /* 0x0000000108077819 */ /* 0x000fe200000006ff */
[C---:B------:R-:W-:Y:S01]  /*1c40*/  IMAD.SHL.U32 R4, R0.reuse, 0x2, RZ ;  /* 0x0000000200047824 */ /* 0x040fe200078e00ff */
[----:B------:R-:W-:Y:S01]  /*1c50*/  LEA R11, R23, R10, 0x2 ;  /* 0x0000000a170b7211 */ /* 0x000fe200078e10ff */
[----:B------:R-:W-:Y:S01]  /*1c60*/  IMAD.SHL.U32 R12, R13, 0x2, RZ ;  /* 0x000000020d0c7824 */ /* 0x000fe200078e00ff */
[----:B------:R-:W-:Y:S01]  /*1c70*/  MOV R199, 0x3f800000 ;  /* 0x3f80000000c77802 */ /* 0x000fe20000000f00 */
[----:B------:R-:W-:Y:S01]  /*1c80*/  IMAD.HI R0, R0, 0x2, RZ ;  /* 0x0000000200007827 */ /* 0x000fe200078e02ff */
[----:B------:R-:W-:Y:S01]  /*1c90*/  IADD3 R249, P0, P1, R7, c[0x0][0x168], R4 ;  /* 0x00005a0007f97a10 */ /* 0x000fe2000791e004 */
[----:B------:R-:W-:Y:S01]  /*1ca0*/  CS2R R138, SRZ ;  /* 0x00000000008a7805 */ /* 0x000fe2000001ff00 */
[C---:B------:R-:W-:Y:S01]  /*1cb0*/  LEA R4, R23.reuse, R11, 0x2 ;  /* 0x0000000b17047211 */ /* 0x040fe200078e10ff */
[----:B------:R-:W-:Y:S01]  /*1cc0*/  IMAD.IADD R7, R14, 0x1, R15 ;  /* 0x000000010e077824 */ /* 0x000fe200078e020f */
[----:B------:R-:W-:Y:S01]  /*1cd0*/  IADD3 R217, P2, P3, R12, c[0x0][0x170], R9 ;  /* 0x00005c000cd97a10 */ /* 0x000fe20007b5e009 */
[----:B------:R-:W-:Y:S01]  /*1ce0*/  IMAD.HI R12, R2, 0x2, RZ ;  /* 0x00000002020c7827 */ /* 0x000fe200078e02ff */
[----:B------:R-:W-:Y:S01]  /*1cf0*/  LEA R2, R23, R4, 0x2 ;  /* 0x0000000417027211 */ /* 0x000fe200078e10ff */
[----:B------:R-:W-:Y:S01]  /*1d00*/  CS2R R132, SRZ ;  /* 0x0000000000847805 */ /* 0x000fe2000001ff00 */
[----:B------:R-:W-:Y:S01]  /*1d10*/  MOV R198, 0x3f800000 ;  /* 0x3f80000000c67802 */ /* 0x000fe20000000f00 */
[----:B------:R-:W-:Y:S01]  /*1d20*/  IMAD.HI R9, R8, 0x2, RZ ;  /* 0x0000000208097827 */ /* 0x000fe200078e02ff */
[----:B------:R-:W-:Y:S01]  /*1d30*/  MOV R197, 0x3f800000 ;  /* 0x3f80000000c57802 */ /* 0x000fe20000000f00 */
[----:B------:R-:W-:Y:S01]  /*1d40*/  CS2R R134, SRZ ;  /* 0x0000000000867805 */ /* 0x000fe2000001ff00 */
[----:B------:R-:W-:Y:S01]  /*1d50*/  MOV R99, 0xff800000 ;  /* 0xff80000000637802 */ /* 0x000fe20000000f00 */
[----:B------:R-:W-:Y:S01]  /*1d60*/  IMAD R14, R3, c[0x0][0x1b8], RZ ;  /* 0x00006e00030e7a24 */ /* 0x000fe200078e02ff */
[----:B------:R-:W-:Y:S01]  /*1d70*/  LEA R3, R23, R2, 0x2 ;  /* 0x0000000217037211 */ /* 0x000fe200078e10ff */
[----:B------:R-:W-:Y:S01]  /*1d80*/  IMAD.HI R13, R13, 0x2, RZ ;  /* 0x000000020d0d7827 */ /* 0x000fe200078e02ff */
[----:B------:R-:W-:Y:S01]  /*1d90*/  IADD3.X R21, R9, c[0x0][0x16c], R0, P0, P1 ;  /* 0x00005b0009157a10 */ /* 0x000fe200007e2400 */
[----:B------:R-:W-:Y:S01]  /*1da0*/  CS2R R44, SRZ ;  /* 0x00000000002c7805 */ /* 0x000fe2000001ff00 */
[----:B------:R-:W-:Y:S01]  /*1db0*/  LEA R0, R23, R3, 0x2 ;  /* 0x0000000317007211 */ /* 0x000fe200078e10ff */
[----:B------:R-:W-:Y:S01]  /*1dc0*/  CS2R R46, SRZ ;  /* 0x00000000002e7805 */ /* 0x000fe2000001ff00 */
[CC--:B------:R-:W-:Y:S01]  /*1dd0*/  LEA R26, P0, R10.reuse, R249.reuse, 0x1 ;  /* 0x000000f90a1a7211 */ /* 0x0c0fe200078008ff */
[----:B------:R-:W-:Y:S01]  /*1de0*/  CS2R R48, SRZ ;  /* 0x0000000000307805 */ /* 0x000fe2000001ff00 */
[----:B------:R-:W-:Y:S01]  /*1df0*/  LEA R16, P1, R11, R249, 0x1 ;  /* 0x000000f90b107211 */ /* 0x000fe200078208ff */
[----:B------:R-:W-:Y:S01]  /*1e00*/  IMAD R8, R23, 0x4, R0 ;  /* 0x0000000417087824 */ /* 0x000fe200078e0200 */
[-C--:B------:R-:W-:Y:S01]  /*1e10*/  LEA.HI.X.SX32 R27, R10, R21.reuse, 0x1, P0 ;  /* 0x000000150a1b7211 */ /* 0x080fe200000f0eff */
[----:B------:R-:W-:Y:S01]  /*1e20*/  CS2R R50, SRZ ;  /* 0x0000000000327805 */ /* 0x000fe2000001ff00 */
[----:B------:R-:W-:Y:S01]  /*1e30*/  LEA.HI.X.SX32 R17, R11, R21, 0x1, P1 ;  /* 0x000000150b117211 */ /* 0x000fe200008f0eff */
[----:B------:R-:W-:Y:S01]  /*1e40*/  CS2R R60, SRZ ;  /* 0x00000000003c7805 */ /* 0x000fe2000001ff00 */
[----:B------:R-:W-:Y:S01]  /*1e50*/  LEA R9, R23, R8, 0x2 ;  /* 0x0000000817097211 */ /* 0x000fe200078e10ff */
[----:B------:R0:W-:Y:S01]  /*1e60*/  STL.64 [R1+0x68], R26 ;  /* 0x0000681a01007387 */ /* 0x0001e20000100a00 */
[----:B------:R-:W-:Y:S01]  /*1e70*/  IADD3.X R19, R13, c[0x0][0x174], R12, P2, P3 ;  /* 0x00005d000d137a10 */ /* 0x000fe200017e640c */
[----:B------:R-:W-:Y:S01]  /*1e80*/  CS2R R62, SRZ ;  /* 0x00000000003e7805 */ /* 0x000fe2000001ff00 */
[----:B------:R-:W-:Y:S01]  /*1e90*/  LEA R10, R23, R9, 0x2 ;  /* 0x00000009170a7211 */ /* 0x000fe200078e10ff */
[----:B------:R1:W-:Y:S01]  /*1ea0*/  STL.64 [R1+0x60], R16 ;  /* 0x0000601001007387 */ /* 0x0003e20000100a00 */
[C---:B------:R-:W-:Y:S01]  /*1eb0*/  LEA R12, R25.reuse, R14, 0x2 ;  /* 0x0000000e190c7211 */ /* 0x040fe200078e10ff */
[----:B------:R-:W-:Y:S01]  /*1ec0*/  CS2R R40, SRZ ;  /* 0x0000000000287805 */ /* 0x000fe2000001ff00 */
[----:B------:R-:W-:Y:S01]  /*1ed0*/  CS2R R42, SRZ ;  /* 0x00000000002a7805 */ /* 0x000fe2000001ff00 */
[----:B------:R-:W-:Y:S01]  /*1ee0*/  CS2R R56, SRZ ;  /* 0x0000000000387805 */ /* 0x000fe2000001ff00 */
[C---:B------:R-:W-:Y:S01]  /*1ef0*/  LEA R13, R25.reuse, R12, 0x2 ;  /* 0x0000000c190d7211 */ /* 0x040fe200078e10ff */
[----:B------:R-:W-:Y:S01]  /*1f00*/  CS2R R58, SRZ ;  /* 0x00000000003a7805 */ /* 0x000fe2000001ff00 */
[----:B------:R-:W-:Y:S01]  /*1f10*/  CS2R R120, SRZ ;  /* 0x0000000000787805 */ /* 0x000fe2000001ff00 */
[-C--:B0-----:R-:W-:Y:S01]  /*1f20*/  LEA R26, P0, R4, R249.reuse, 0x1 ;  /* 0x000000f9041a7211 */ /* 0x081fe200078008ff */
[----:B------:R-:W-:Y:S01]  /*1f30*/  CS2R R122, SRZ ;  /* 0x00000000007a7805 */ /* 0x000fe2000001ff00 */
[----:B------:R-:W-:Y:S01]  /*1f40*/  IMAD R11, R25, 0x4, R13 ;  /* 0x00000004190b7824 */ /* 0x000fe200078e020d */
[----:B------:R-:W-:Y:S01]  /*1f50*/  CS2R R108, SRZ ;  /* 0x00000000006c7805 */ /* 0x000fe2000001ff00 */
[----:B-1----:R-:W-:Y:S01]  /*1f60*/  LEA R16, P1, R2, R249, 0x1 ;  /* 0x000000f902107211 */ /* 0x002fe200078208ff */
[----:B------:R-:W-:Y:S01]  /*1f70*/  CS2R R110, SRZ ;  /* 0x00000000006e7805 */ /* 0x000fe2000001ff00 */
[-C--:B------:R-:W-:Y:S01]  /*1f80*/  LEA.HI.X.SX32 R27, R4, R21.reuse, 0x1, P0 ;  /* 0x00000015041b7211 */ /* 0x080fe200000f0eff */
[----:B------:R-:W-:Y:S01]  /*1f90*/  CS2R R84, SRZ ;  /* 0x0000000000547805 */ /* 0x000fe2000001ff00 */
[----:B------:R-:W-:Y:S01]  /*1fa0*/  LEA.HI.X.SX32 R17, R2, R21, 0x1, P1 ;  /* 0x0000001502117211 */ /* 0x000fe200008f0eff */
[----:B------:R-:W-:Y:S01]  /*1fb0*/  IMAD R2, R23, 0x4, R10 ;  /* 0x0000000417027824 */ /* 0x000fe200078e020a */
[----:B------:R-:W-:Y:S01]  /*1fc0*/  LEA R28, P0, R3, R249, 0x1 ;  /* 0x000000f9031c7211 */ /* 0x000fe200078008ff */
[----:B------:R0:W-:Y:S01]  /*1fd0*/  STL.64 [R1+0x58], R26 ;  /* 0x0000581a01007387 */ /* 0x0001e20000100a00 */
[----:B------:R-:W-:Y:S01]  /*1fe0*/  LEA R15, R25, R11, 0x2 ;  /* 0x0000000b190f7211 */ /* 0x000fe200078e10ff */
[----:B------:R-:W-:Y:S01]  /*1ff0*/  CS2R R86, SRZ ;  /* 0x0000000000567805 */ /* 0x000fe2000001ff00 */
[----:B------:R-:W-:Y:S01]  /*2000*/  LEA R4, R23, R2, 0x2 ;  /* 0x0000000217047211 */ /* 0x000fe200078e10ff */
[----:B------:R1:W-:Y:S01]  /*2010*/  STL.64 [R1+0x50], R16 ;  /* 0x0000501001007387 */ /* 0x0003e20000100a00 */
[----:B------:R-:W-:Y:S01]  /*2020*/  LEA.HI.X.SX32 R29, R3, R21, 0x1, P0 ;  /* 0x00000015031d7211 */ /* 0x000fe200000f0eff */
[----:B------:R-:W-:Y:S01]  /*2030*/  CS2R R76, SRZ ;  /* 0x00000000004c7805 */ /* 0x000fe2000001ff00 */
[C---:B------:R-:W-:Y:S01]  /*2040*/  LEA R30, P0, R8.reuse, R249, 0x1 ;  /* 0x000000f9081e7211 */ /* 0x040fe200078008ff */
[----:B------:R-:W-:Y:S01]  /*2050*/  CS2R R78, SRZ ;  /* 0x00000000004e7805 */ /* 0x000fe2000001ff00 */
[----:B------:R-:W-:Y:S01]  /*2060*/  UMOV UR4, URZ ;  /* 0x0000003f00047c82 */ /* 0x000fe20008000000 */
[----:B------:R2:W-:Y:S01]  /*2070*/  STL.64 [R1+0x48], R28 ;  /* 0x0000481c01007387 */ /* 0x0005e20000100a00 */
[----:B------:R-:W-:Y:S01]  /*2080*/  LEA.HI.X.SX32 R31, R8, R21, 0x1, P0 ;  /* 0x00000015081f7211 */ /* 0x000fe200000f0eff */
[----:B------:R-:W-:Y:S01]  /*2090*/  UMOV UR5, URZ ;  /* 0x0000003f00057c82 */ /* 0x000fe20008000000 */
[----:B0-----:R-:W-:-:S02]  /*20a0*/  LEA R26, P1, R0, R249, 0x1 ;  /* 0x000000f9001a7211 */ /* 0x001fc400078208ff */
[----:B-1----:R-:W-:Y:S02]  /*20b0*/  LEA R16, R25, R15, 0x2 ;  /* 0x0000000f19107211 */ /* 0x002fe400078e10ff */
[----:B------:R-:W-:Y:S02]  /*20c0*/  LEA.HI.X.SX32 R27, R0, R21, 0x1, P1 ;  /* 0x00000015001b7211 */ /* 0x000fe400008f0eff */
[----:B------:R-:W-:Y:S01]  /*20d0*/  LEA R0, R23, R4, 0x2 ;  /* 0x0000000417007211 */ /* 0x000fe200078e10ff */
[----:B------:R-:W-:Y:S01]  /*20e0*/  IMAD R17, R25, 0x4, R16 ;  /* 0x0000000419117824 */ /* 0x000fe200078e0210 */
[----:B--2---:R-:W-:Y:S01]  /*20f0*/  LEA R28, P1, R9, R249, 0x1 ;  /* 0x000000f9091c7211 */ /* 0x004fe200078208ff */
[----:B------:R0:W-:Y:S01]  /*2100*/  STL.64 [R1+0x40], R26 ;  /* 0x0000401a01007387 */ /* 0x0001e20000100a00 */
[----:B------:R-:W-:Y:S02]  /*2110*/  LEA R3, R23, R0, 0x2 ;  /* 0x0000000017037211 */ /* 0x000fe400078e10ff */
[----:B------:R-:W-:Y:S01]  /*2120*/  LEA.HI.X.SX32 R29, R9, R21, 0x1, P1 ;  /* 0x00000015091d7211 */ /* 0x000fe200008f0eff */
[----:B------:R1:W-:Y:S02]  /*2130*/  STL.64 [R1+0x38], R30 ;  /* 0x0000381e01007387 */ /* 0x0003e40000100a00 */
[----:B------:R-:W-:-:S02]  /*2140*/  IMAD R8, R23, 0x4, R3 ;  /* 0x0000000417087824 */ /* 0x000fc400078e0203 */
[----:B------:R2:W-:Y:S03]  /*2150*/  STL.64 [R1+0x30], R28 ;  /* 0x0000301c01007387 */ /* 0x0005e60000100a00 */
[----:B------:R-:W-:Y:S02]  /*2160*/  LEA R9, R23, R8, 0x2 ;  /* 0x0000000817097211 */ /* 0x000fe400078e10ff */
[-C--:B0-----:R-:W-:Y:S02]  /*2170*/  LEA R26, P2, R10, R249.reuse, 0x1 ;  /* 0x000000f90a1a7211 */ /* 0x081fe400078408ff */
[----:B-1----:R-:W-:Y:S02]  /*2180*/  LEA R30, P0, R2, R249, 0x1 ;  /* 0x000000f9021e7211 */ /* 0x002fe400078008ff */
[----:B------:R-:W-:Y:S02]  /*2190*/  LEA.HI.X.SX32 R27, R10, R21, 0x1, P2 ;  /* 0x000000150a1b7211 */ /* 0x000fe400010f0eff */
[----:B--2---:R-:W-:-:S02]  /*21a0*/  LEA R28, P1, R4, R249, 0x1 ;  /* 0x000000f9041c7211 */ /* 0x004fc400078208ff */
[-C--:B------:R-:W-:Y:S01]  /*21b0*/  LEA.HI.X.SX32 R31, R2, R21.reuse, 0x1, P0 ;  /* 0x00000015021f7211 */ /* 0x080fe200000f0eff */
[----:B------:R0:W-:Y:S01]  /*21c0*/  STL.64 [R1+0x28], R26 ;  /* 0x0000281a01007387 */ /* 0x0001e20000100a00 */
[----:B------:R-:W-:Y:S02]  /*21d0*/  LEA.HI.X.SX32 R29, R4, R21, 0x1, P1 ;  /* 0x00000015041d7211 */ /* 0x000fe400008f0eff */
[----:B------:R-:W-:Y:S01]  /*21e0*/  MOV R10, RZ ;  /* 0x000000ff000a7202 */ /* 0x000fe20000000f00 */
[----:B------:R1:W-:Y:S04]  /*21f0*/  STL.64 [R1+0x20], R30 ;  /* 0x0000201e01007387 */ /* 0x0003e80000100a00 */
[----:B------:R2:W-:Y:S01]  /*2200*/  STL.64 [R1+0x18], R28 ;  /* 0x0000181c01007387 */ /* 0x0005e20000100a00 */
[----:B0-----:R-:W-:-:S04]  /*2210*/  LEA R26, P2, R0, R249, 0x1 ;  /* 0x000000f9001a7211 */ /* 0x001fc800078408ff */
[----:B------:R-:W-:Y:S01]  /*2220*/  LEA.HI.X.SX32 R27, R0, R21, 0x1, P2 ;  /* 0x00000015001b7211 */ /* 0x000fe200010f0eff */
[----:B-1----:R-:W-:Y:S01]  /*2230*/  CS2R R30, SRZ ;  /* 0x00000000001e7805 */ /* 0x002fe2000001ff00 */
[----:B------:R-:W-:Y:S02]  /*2240*/  LEA R0, R23, R9, 0x2 ;  /* 0x0000000917007211 */ /* 0x000fe400078e10ff */
[-C--:B--2---:R-:W-:Y:S01]  /*2250*/  LEA R28, P0, R3, R249.reuse, 0x1 ;  /* 0x000000f9031c7211 */ /* 0x084fe200078008ff */
[----:B------:R0:W-:Y:S01]  /*2260*/  STL.64 [R1+0x10], R26 ;  /* 0x0000101a01007387 */ /* 0x0001e20000100a00 */
[-C--:B------:R-:W-:Y:S02]  /*2270*/  LEA R248, P3, R0, R249.reuse, 0x1 ;  /* 0x000000f900f87211 */ /* 0x080fe400078608ff */
[----:B------:R-:W-:Y:S02]  /*2280*/  LEA R250, P2, R9, R249, 0x1 ;  /* 0x000000f909fa7211 */ /* 0x000fe400078408ff */
[----:B------:R-:W-:-:S02]  /*2290*/  LEA.HI.X.SX32 R29, R3, R21, 0x1, P0 ;  /* 0x00000015031d7211 */ /* 0x000fc400000f0eff */
[----:B------:R-:W-:Y:S02]  /*22a0*/  LEA.HI.X.SX32 R251, R9, R21, 0x1, P2 ;  /* 0x0000001509fb7211 */ /* 0x000fe400010f0eff */
[-C--:B------:R-:W-:Y:S01]  /*22b0*/  LEA R246, P0, R14, R217.reuse, 0x1 ;  /* 0x000000d90ef67211 */ /* 0x080fe200078008ff */
[----:B------:R1:W-:Y:S01]  /*22c0*/  STL.64 [R1+0x8], R28 ;  /* 0x0000081c01007387 */ /* 0x0003e20000100a00 */
[----:B------:R-:W-:Y:S02]  /*22d0*/  LEA R242, P2, R13, R217, 0x1 ;  /* 0x000000d90df27211 */ /* 0x000fe400078408ff */
[----:B0-----:R-:W-:Y:S02]  /*22e0*/  LEA R26, P1, R8, R249, 0x1 ;  /* 0x000000f9081a7211 */ /* 0x001fe400078208ff */
[-C--:B------:R-:W-:Y:S01]  /*22f0*/  LEA.HI.X.SX32 R249, R0, R21.reuse, 0x1, P3 ;  /* 0x0000001500f97211 */ /* 0x080fe200018f0eff */
[----:B------:R-:W-:Y:S01]  /*2300*/  IMAD R0, R25, 0x4, R17 ;  /* 0x0000000419007824 */ /* 0x000fe200078e0211 */
[----:B------:R-:W-:-:S02]  /*2310*/  LEA.HI.X.SX32 R27, R8, R21, 0x1, P1 ;  /* 0x00000015081b7211 */ /* 0x000fc400008f0eff */
[C---:B------:R-:W-:Y:S02]  /*2320*/  LEA R244, P1, R12.reuse, R217, 0x1 ;  /* 0x000000d90cf47211 */ /* 0x040fe400078208ff */
[C---:B------:R-:W-:Y:S01]  /*2330*/  LEA R2, R25.reuse, R0, 0x2 ;  /* 0x0000000019027211 */ /* 0x040fe200078e10ff */
[----:B------:R0:W-:Y:S01]  /*2340*/  STL.64 [R1], R26 ;  /* 0x0000001a01007387 */ /* 0x0001e20000100a00 */
[----:B------:R-:W-:Y:S01]  /*2350*/  LEA.HI.X.SX32 R245, R12, R19, 0x1, P1 ;  /* 0x000000130cf57211 */ /* 0x000fe200008f0eff */
[----:B-1----:R-:W-:Y:S01]  /*2360*/  CS2R R28, SRZ ;  /* 0x00000000001c7805 */ /* 0x002fe2000001ff00 */
[----:B------:R-:W-:Y:S02]  /*2370*/  LEA R3, R25, R2, 0x2 ;  /* 0x0000000219037211 */ /* 0x000fe400078e10ff */
[----:B------:R-:W-:Y:S02]  /*2380*/  LEA R238, P1, R15, R217, 0x1 ;  /* 0x000000d90fee7211 */ /* 0x000fe400078208ff */
[-C--:B------:R-:W-:Y:S01]  /*2390*/  LEA.HI.X.SX32 R247, R14, R19.reuse, 0x1, P0 ;  /* 0x000000130ef77211 */ /* 0x080fe200000f0eff */
[----:B------:R-:W-:Y:S01]  /*23a0*/  IMAD R4, R25, 0x4, R3 ;  /* 0x0000000419047824 */ /* 0x000fe200078e0203 */
[----:B------:R-:W-:Y:S01]  /*23b0*/  LEA.HI.X.SX32 R243, R13, R19, 0x1, P2 ;  /* 0x000000130df37211 */ /* 0x000fe200010f0eff */
[----:B------:R-:W-:Y:S01]  /*23c0*/  IMAD R14, R18, 0x90, RZ ;  /* 0x00000090120e7824 */ /* 0x000fe200078e02ff */
[----:B------:R-:W-:Y:S01]  /*23d0*/  LEA R240, P0, R11, R217, 0x1 ;  /* 0x000000d90bf07211 */ /* 0x000fe200078008ff */
[----:B0-----:R-:W-:Y:S01]  /*23e0*/  CS2R R26, SRZ ;  /* 0x00000000001a7805 */ /* 0x001fe2000001ff00 */
[----:B------:R-:W-:-:S02]  /*23f0*/  LEA R8, R25, R4, 0x2 ;  /* 0x0000000419087211 */ /* 0x000fc400078e10ff */
[----:B------:R-:W-:Y:S01]  /*2400*/  LEA.HI.X.SX32 R239, R15, R19, 0x1, P1 ;  /* 0x000000130fef7211 */ /* 0x000fe200008f0eff */
[----:B------:R-:W-:Y:S01]  /*2410*/  IMAD.MOV.U32 R15, RZ, RZ, -0x800000 ;  /* 0xff800000ff0f7424 */ /* 0x000fe200078e00ff */
[-C--:B------:R-:W-:Y:S02]  /*2420*/  LEA R236, P2, R16, R217.reuse, 0x1 ;  /* 0x000000d910ec7211 */ /* 0x080fe400078408ff */
[----:B------:R-:W-:Y:S02]  /*2430*/  LEA R232, P1, R0, R217, 0x1 ;  /* 0x000000d900e87211 */ /* 0x000fe400078208ff */
[----:B------:R-:W-:Y:S02]  /*2440*/  LEA R9, R25, R8, 0x2 ;  /* 0x0000000819097211 */ /* 0x000fe400078e10ff */
[-C--:B------:R-:W-:Y:S02]  /*2450*/  LEA.HI.X.SX32 R241, R11, R19.reuse, 0x1, P0 ;  /* 0x000000130bf17211 */ /* 0x080fe400000f0eff */
[----:B------:R-:W-:-:S02]  /*2460*/  LEA.HI.X.SX32 R237, R16, R19, 0x1, P2 ;  /* 0x0000001310ed7211 */ /* 0x000fc400010f0eff */
[----:B------:R-:W-:Y:S02]  /*2470*/  LEA R234, P0, R17, R217, 0x1 ;  /* 0x000000d911ea7211 */ /* 0x000fe400078008ff */
[----:B------:R-:W-:Y:S01]  /*2480*/  LEA.HI.X.SX32 R233, R0, R19, 0x1, P1 ;  /* 0x0000001300e97211 */ /* 0x000fe200008f0eff */
[----:B------:R-:W-:Y:S01]  /*2490*/  IMAD R0, R25, 0x4, R9 ;  /* 0x0000000419007824 */ /* 0x000fe200078e0209 */
[C---:B------:R-:W-:Y:S02]  /*24a0*/  LEA R230, P2, R2.reuse, R217, 0x1 ;  /* 0x000000d902e67211 */ /* 0x040fe400078408ff */
[-C--:B------:R-:W-:Y:S02]  /*24b0*/  LEA.HI.X.SX32 R235, R17, R19.reuse, 0x1, P0 ;  /* 0x0000001311eb7211 */ /* 0x080fe400000f0eff */
[----:B------:R-:W-:Y:S02]  /*24c0*/  LEA.HI.X.SX32 R231, R2, R19, 0x1, P2 ;  /* 0x0000001302e77211 */ /* 0x000fe400010f0eff */
[----:B------:R-:W-:-:S02]  /*24d0*/  LEA R228, P0, R3, R217, 0x1 ;  /* 0x000000d903e47211 */ /* 0x000fc400078008ff */
[----:B------:R-:W-:Y:S02]  /*24e0*/  LEA R2, R25, R0, 0x2 ;  /* 0x0000000019027211 */ /* 0x000fe400078e10ff */
[----:B------:R-:W-:Y:S02]  /*24f0*/  LEA.HI.X.SX32 R229, R3, R19, 0x1, P0 ;  /* 0x0000001303e57211 */ /* 0x000fe400000f0eff */
[-C--:B------:R-:W-:Y:S02]  /*2500*/  LEA R226, P1, R4, R217.reuse, 0x1 ;  /* 0x000000d904e27211 */ /* 0x080fe400078208ff */
[----:B------:R-:W-:Y:S02]  /*2510*/  LEA R224, P2, R8, R217, 0x1 ;  /* 0x000000d908e07211 */ /* 0x000fe400078408ff */
[----:B------:R-:W-:Y:S02]  /*2520*/  LEA R3, R25, R2, 0x2 ;  /* 0x0000000219037211 */ /* 0x000fe400078e10ff */
[-C--:B------:R-:W-:Y:S01]  /*2530*/  LEA.HI.X.SX32 R227, R4, R19.reuse, 0x1, P1 ;  /* 0x0000001304e37211 */ /* 0x080fe200008f0eff */
[----:B------:R-:W-:Y:S01]  /*2540*/  CS2R R24, SRZ ;  /* 0x0000000000187805 */ /* 0x000fe2000001ff00 */
[----:B------:R-:W-:-:S02]  /*2550*/  LEA.HI.X.SX32 R225, R8, R19, 0x1, P2 ;  /* 0x0000001308e17211 */ /* 0x000fc400010f0eff */
[-C--:B------:R-:W-:Y:S02]  /*2560*/  LEA R216, P3, R3, R217.reuse, 0x1 ;  /* 0x000000d903d87211 */ /* 0x080fe400078608ff */
[-C--:B------:R-:W-:Y:S02]  /*2570*/  LEA R222, P0, R9, R217.reuse, 0x1 ;  /* 0x000000d909de7211 */ /* 0x080fe400078008ff */
[-C--:B------:R-:W-:Y:S02]  /*2580*/  LEA R220, P1, R0, R217.reuse, 0x1 ;  /* 0x000000d900dc7211 */ /* 0x080fe400078208ff */
[----:B------:R-:W-:Y:S02]  /*2590*/  LEA R218, P2, R2, R217, 0x1 ;  /* 0x000000d902da7211 */ /* 0x000fe400078408ff */
[----:B------:R-:W-:Y:S02]  /*25a0*/  LOP3.LUT R14, R14, 0x30, R20, 0x78, !PT ;  /* 0x000000300e0e7812 */ /* 0x000fe400078e7814 */
[----:B------:R-:W-:-:S02]  /*25b0*/  LEA.HI.X.SX32 R217, R3, R19, 0x1, P3 ;  /* 0x0000001303d97211 */ /* 0x000fc400018f0eff */
[-C--:B------:R-:W-:Y:S01]  /*25c0*/  LEA.HI.X.SX32 R223, R9, R19.reuse, 0x1, P0 ;  /* 0x0000001309df7211 */ /* 0x080fe200000f0eff */
[----:B------:R-:W-:Y:S01]  /*25d0*/  IMAD.MOV.U32 R9, RZ, RZ, RZ ;  /* 0x000000ffff097224 */ /* 0x000fe200078e00ff */
[-C--:B------:R-:W-:Y:S01]  /*25e0*/  LEA.HI.X.SX32 R221, R0, R19.reuse, 0x1, P1 ;  /* 0x0000001300dd7211 */ /* 0x080fe200008f0eff */
[----:B------:R-:W-:Y:S01]  /*25f0*/  IMAD.MOV.U32 R0, RZ, RZ, -0x800000 ;  /* 0xff800000ff007424 */ /* 0x000fe200078e00ff */
[----:B------:R-:W-:Y:S02]  /*2600*/  LEA.HI.X.SX32 R219, R2, R19, 0x1, P2 ;  /* 0x0000001302db7211 */ /* 0x000fe400010f0eff */
[C---:B------:R-:W-:Y:S02]  /*2610*/  IADD3 R3, R5.reuse, 0x88, RZ ;  /* 0x0000008805037810 */ /* 0x040fe40007ffe0ff */
[----:B------:R-:W-:Y:S02]  /*2620*/  MOV R2, 0xff800000 ;  /* 0xff80000000027802 */ /* 0x000fe40000000f00 */
[----:B------:R-:W-:-:S02]  /*2630*/  IADD3 R8, R5, 0x80, RZ ;  /* 0x0000008005087810 */ /* 0x000fc40007ffe0ff */
[----:B------:R-:W-:Y:S02]  /*2640*/  IADD3 R4, R5, 0x8, RZ ;  /* 0x0000000805047810 */ /* 0x000fe40007ffe0ff */
[----:B------:R-:W-:Y:S02]  /*2650*/  LOP3.LUT R3, R6, 0x40, RZ, 0x3c, !PT ;  /* 0x0000004006037812 */ /* 0x000fe400078e3cff */
[----:B------:R-:W-:Y:S02]  /*2660*/  LOP3.LUT R252, R14, 0x40, RZ, 0x3c, !PT ;  /* 0x000000400efc7812 */ /* 0x000fe400078e3cff */
.L_x_2:
[----:B------:R-:W2:Y:S04]  /*2670*/  LDL.64 R12, [R1+0x68] ;  /* 0x00006800010c7983 */ /* 0x000ea80000100a00 */
[----:B------:R-:W3:Y:S04]  /*2680*/  LDL.64 R16, [R1+0x60] ;  /* 0x0000600001107983 */ /* 0x000ee80000100a00 */
[----:B------:R-:W4:Y:S04]  /*2690*/  LDL.64 R18, [R1+0x58] ;  /* 0x0000580001127983 */ /* 0x000f280000100a00 */
[----:B------:R-:W5:Y:S04]  /*26a0*/  LDL.64 R20, [R1+0x50] ;  /* 0x0000500001147983 */ /* 0x000f680000100a00 */
        /* <DEDUP_REMOVED lines=9> */
[----:B------:R-:W5:Y:S01]  /*2740*/  LDL.64 R82, [R1] ;  /* 0x0000000001527983 */ /* 0x000f620000100a00 */
[----:B------:R-:W-:-:S06]  /*2750*/  IMAD.WIDE R72, R10, 0x2, R250 ;  /* 0x000000020a487825 */ /* 0x000fcc00078e02fa */
[----:B------:R-:W5:Y:S01]  /*2760*/  LDG.E.U16 R73, [R72.64] ;  /* 0x0000000648497981 */ /* 0x000f62000c1e1500 */
[----:B--2---:R-:W-:-:S04]  /*2770*/  IMAD.WIDE R12, R10, 0x2, R12 ;  /* 0x000000020a0c7825 */ /* 0x004fc800078e020c */
[C---:B---3--:R-:W-:Y:S01]  /*2780*/  IMAD.WIDE R16, R10.reuse, 0x2, R16 ;  /* 0x000000020a107825 */ /* 0x048fe200078e0210 */
[----:B------:R0:W2:Y:S03]  /*2790*/  LDG.E.U16 R3, [R12.64] ;  /* 0x000000060c037981 */ /* 0x0000a6000c1e1500 */
[C---:B----4-:R-:W-:Y:S01]  /*27a0*/  IMAD.WIDE R18, R10.reuse, 0x2, R18 ;  /* 0x000000020a127825 */ /* 0x050fe200078e0212 */
[----:B------:R1:W3:Y:S03]  /*27b0*/  LDG.E.U16 R4, [R16.64] ;  /* 0x0000000610047981 */ /* 0x0002e6000c1e1500 */
[C---:B-----5:R-:W-:Y:S01]  /*27c0*/  IMAD.WIDE R20, R10.reuse, 0x2, R20 ;  /* 0x000000020a147825 */ /* 0x060fe200078e0214 */
[----:B------:R4:W5:Y:S03]  /*27d0*/  LDG.E.U16 R11, [R18.64] ;  /* 0x00000006120b7981 */ /* 0x000966000c1e1500 */
[C---:B------:R-:W-:Y:S01]  /*27e0*/  IMAD.WIDE R34, R10.reuse, 0x2, R34 ;  /* 0x000000020a227825 */ /* 0x040fe200078e0222 */
[----:B------:R0:W3:Y:S03]  /*27f0*/  LDG.E.U16 R8, [R20.64] ;  /* 0x0000000614087981 */ /* 0x0000e6000c1e1500 */
[----:B------:R-:W-:-:S02]  /*2800*/  IMAD.WIDE R36, R10, 0x2, R36 ;  /* 0x000000020a247825 */ /* 0x000fc400078e0224 */
[----:B------:R0:W3:Y:S02]  /*2810*/  LDG.E.U16 R35, [R34.64] ;  /* 0x0000000622237981 */ /* 0x0000e4000c1e1500 */
[C---:B------:R-:W-:Y:S02]  /*2820*/  IMAD.WIDE R38, R10.reuse, 0x2, R38 ;  /* 0x000000020a267825 */ /* 0x040fe400078e0226 */
[----:B------:R-:W3:Y:S02]  /*2830*/  LDG.E.U16 R37, [R36.64] ;  /* 0x0000000624257981 */ /* 0x000ee4000c1e1500 */
[C---:B------:R-:W-:Y:S02]  /*2840*/  IMAD.WIDE R22, R10.reuse, 0x2, R22 ;  /* 0x000000020a167825 */ /* 0x040fe400078e0216 */
[----:B------:R-:W3:Y:S02]  /*2850*/  LDG.E.U16 R39, [R38.64] ;  /* 0x0000000626277981 */ /* 0x000ee4000c1e1500 */
[----:B------:R-:W-:-:S02]  /*2860*/  IMAD.WIDE R32, R10, 0x2, R32 ;  /* 0x000000020a207825 */ /* 0x000fc400078e0220 */
[----:B------:R4:W3:Y:S02]  /*2870*/  LDG.E.U16 R75, [R22.64] ;  /* 0x00000006164b7981 */ /* 0x0008e4000c1e1500 */
[C---:B0-----:R-:W-:Y:S02]  /*2880*/  IMAD.WIDE R12, R10.reuse, 0x2, R94 ;  /* 0x000000020a0c7825 */ /* 0x041fe400078e025e */
[----:B------:R0:W3:Y:S02]  /*2890*/  LDG.E.U16 R81, [R32.64] ;  /* 0x0000000620517981 */ /* 0x0000e4000c1e1500 */
[C---:B-1----:R-:W-:Y:S02]  /*28a0*/  IMAD.WIDE R16, R10.reuse, 0x2, R92 ;  /* 0x000000020a107825 */ /* 0x042fe400078e025c */
[----:B------:R1:W3:Y:S02]  /*28b0*/  LDG.E.U16 R74, [R12.64] ;  /* 0x000000060c4a7981 */ /* 0x0002e4000c1e1500 */
[----:B----4-:R-:W-:-:S02]  /*28c0*/  IMAD.WIDE R18, R10, 0x2, R90 ;  /* 0x000000020a127825 */ /* 0x010fc400078e025a */
[----:B------:R4:W3:Y:S02]  /*28d0*/  LDG.E.U16 R80, [R16.64] ;  /* 0x0000000610507981 */ /* 0x0008e4000c1e1500 */
[C---:B------:R-:W-:Y:S02]  /*28e0*/  IMAD.WIDE R20, R10.reuse, 0x2, R88 ;  /* 0x000000020a147825 */ /* 0x040fe400078e0258 */
[----:B------:R1:W3:Y:S02]  /*28f0*/  LDG.E.U16 R34, [R18.64] ;  /* 0x0000000612227981 */ /* 0x0002e4000c1e1500 */
[C---:B------:R-:W-:Y:S02]  /*2900*/  IMAD.WIDE R22, R10.reuse, 0x2, R82 ;  /* 0x000000020a167825 */ /* 0x040fe400078e0252 */
[----:B------:R-:W3:Y:S02]  /*2910*/  LDG.E.U16 R21, [R20.64] ;  /* 0x0000000614157981 */ /* 0x000ee4000c1e1500 */
[----:B0-----:R-:W-:-:S02]  /*2920*/  IMAD.WIDE R32, R10, 0x2, R248 ;  /* 0x000000020a207825 */ /* 0x001fc400078e02f8 */
[----:B------:R-:W3:Y:S04]  /*2930*/  LDG.E.U16 R22, [R22.64] ;  /* 0x0000000616167981 */ /* 0x000ee8000c1e1500 */
[----:B------:R-:W3:Y:S04]  /*2940*/  LDG.E.U16 R32, [R32.64] ;  /* 0x0000000620207981 */ /* 0x000ee8000c1e1500 */
[----:B------:R-:W-:Y:S01]  /*2950*/  BAR.SYNC.DEFER_BLOCKING 0x0 ;  /* 0x0000000000007b1d */ /* 0x000fe20000010000 */
[----:B------:R-:W-:-:S05]  /*2960*/  LOP3.LUT R96, R6, 0x40, RZ, 0x3c, !PT ;  /* 0x0000004006607812 */ /* 0x000fca00078e3cff */
[----:B------:R0:W-:Y:S01]  /*2970*/  STS.U16 [R6+0x9c00], R73 ;  /* 0x009c004906007388 */ /* 0x0001e20000000400 */
[----:B-1----:R-:W-:-:S04]  /*2980*/  IMAD.WIDE R12, R9, 0x2, R246 ;  /* 0x00000002090c7825 */ /* 0x002fc800078e02f6 */
[----:B------:R-:W-:-:S04]  /*2990*/  IMAD.WIDE R18, R9, 0x2, R242 ;  /* 0x0000000209127825 */ /* 0x000fc800078e02f2 */
[----:B------:R-:W-:-:S04]  /*29a0*/  IMAD.WIDE R82, R9, 0x2, R226 ;  /* 0x0000000209527825 */ /* 0x000fc800078e02e2 */
[----:B------:R-:W-:-:S04]  /*29b0*/  IMAD.WIDE R88, R9, 0x2, R222 ;  /* 0x0000000209587825 */ /* 0x000fc800078e02de */
[----:B------:R-:W-:-:S04]  /*29c0*/  IMAD.WIDE R90, R9, 0x2, R218 ;  /* 0x00000002095a7825 */ /* 0x000fc800078e02da */
[----:B----4-:R-:W-:-:S04]  /*29d0*/  IMAD.WIDE R16, R9, 0x2, R244 ;  /* 0x0000000209107825 */ /* 0x010fc800078e02f4 */
[C---:B0-----:R-:W-:Y:S01]  /*29e0*/  IMAD.WIDE R72, R9.reuse, 0x2, R236 ;  /* 0x0000000209487825 */ /* 0x041fe200078e02ec */
[----:B--2---:R-:W-:Y:S04]  /*29f0*/  STS.U16 [R6+0x8000], R3 ;  /* 0x0080000306007388 */ /* 0x004fe80000000400 */
[----:B-----5:R-:W-:Y:S04]  /*2a00*/  STS.U16 [R6+0x8400], R11 ;  /* 0x0084000b06007388 */ /* 0x020fe80000000400 */
[----:B---3--:R-:W-:Y:S04]  /*2a10*/  STS.U16 [R6+0x9000], R35 ;  /* 0x0090002306007388 */ /* 0x008fe80000000400 */
[----:B------:R0:W-:Y:S04]  /*2a20*/  STS.U16 [R6+0x9400], R37 ;  /* 0x0094002506007388 */ /* 0x0001e80000000400 */
[----:B------:R1:W-:Y:S04]  /*2a30*/  STS.U16 [R6+0x9800], R39 ;  /* 0x0098002706007388 */ /* 0x0003e80000000400 */
[----:B------:R-:W-:Y:S04]  /*2a40*/  STS.U16 [R6+0x8800], R75 ;  /* 0x0088004b06007388 */ /* 0x000fe80000000400 */
[----:B------:R-:W-:Y:S04]  /*2a50*/  STS.U16 [R6+0x8c00], R81 ;  /* 0x008c005106007388 */ /* 0x000fe80000000400 */
[----:B------:R-:W-:Y:S04]  /*2a60*/  STS.U16 [R96+0x8200], R4 ;  /* 0x0082000460007388 */ /* 0x000fe80000000400 */
[----:B------:R-:W-:Y:S04]  /*2a70*/  STS.U16 [R96+0x8600], R8 ;  /* 0x0086000860007388 */ /* 0x000fe80000000400 */
[----:B------:R2:W-:Y:S04]  /*2a80*/  STS.U16 [R96+0x8a00], R74 ;  /* 0x008a004a60007388 */ /* 0x0005e80000000400 */
[----:B------:R3:W-:Y:S04]  /*2a90*/  STS.U16 [R96+0x8e00], R80 ;  /* 0x008e005060007388 */ /* 0x0007e80000000400 */
[----:B------:R-:W-:Y:S04]  /*2aa0*/  STS.U16 [R96+0x9200], R34 ;  /* 0x0092002260007388 */ /* 0x000fe80000000400 */
[----:B------:R-:W-:Y:S04]  /*2ab0*/  STS.U16 [R96+0x9600], R21 ;  /* 0x0096001560007388 */ /* 0x000fe80000000400 */
[----:B------:R4:W-:Y:S04]  /*2ac0*/  STS.U16 [R96+0x9a00], R22 ;  /* 0x009a001660007388 */ /* 0x0009e80000000400 */
[----:B------:R5:W-:Y:S04]  /*2ad0*/  STS.U16 [R96+0x9e00], R32 ;  /* 0x009e002060007388 */ /* 0x000be80000000400 */
[----:B------:R-:W-:Y:S01]  /*2ae0*/  BAR.SYNC.DEFER_BLOCKING 0x0 ;  /* 0x0000000000007b1d */ /* 0x000fe20000010000 */
[----:B0-----:R-:W-:-:S04]  /*2af0*/  IMAD.WIDE R36, R9, 0x2, R240 ;  /* 0x0000000209247825 */ /* 0x001fc800078e02f0 */
[----:B-1----:R-:W-:-:S04]  /*2b00*/  IMAD.WIDE R38, R9, 0x2, R238 ;  /* 0x0000000209267825 */ /* 0x002fc800078e02ee */
[----:B--2---:R-:W-:-:S04]  /*2b10*/  IMAD.WIDE R74, R9, 0x2, R234 ;  /* 0x00000002094a7825 */ /* 0x004fc800078e02ea */
[C---:B---3--:R-:W-:Y:S01]  /*2b20*/  IMAD.WIDE R80, R9.reuse, 0x2, R230 ;  /* 0x0000000209507825 */ /* 0x048fe200078e02e6 */
[----:B----4-:R0:W2:Y:S04]  /*2b30*/  LDG.E.U16 R22, [R36.64] ;  /* 0x0000000624167981 */ /* 0x0100a8000c1e1500 */
[----:B------:R1:W3:Y:S04]  /*2b40*/  LDG.E.U16 R13, [R12.64] ;  /* 0x000000060c0d7981 */ /* 0x0002e8000c1e1500 */
[----:B------:R4:W2:Y:S04]  /*2b50*/  LDG.E.U16 R21, [R18.64] ;  /* 0x0000000612157981 */ /* 0x0008a8000c1e1500 */
[----:B------:R0:W2:Y:S04]  /*2b60*/  LDG.E.U16 R23, [R38.64] ;  /* 0x0000000626177981 */ /* 0x0000a8000c1e1500 */
[----:B------:R0:W2:Y:S04]  /*2b70*/  LDG.E.U16 R33, [R74.64] ;  /* 0x000000064a217981 */ /* 0x0000a8000c1e1500 */
[----:B------:R1:W2:Y:S04]  /*2b80*/  LDG.E.U16 R34, [R80.64] ;  /* 0x0000000650227981 */ /* 0x0002a8000c1e1500 */
[----:B------:R1:W2:Y:S04]  /*2b90*/  LDG.E.U16 R35, [R82.64] ;  /* 0x0000000652237981 */ /* 0x0002a8000c1e1500 */
[----:B0-----:R0:W2:Y:S04]  /*2ba0*/  LDG.E.U16 R36, [R88.64] ;  /* 0x0000000658247981 */ /* 0x0010a8000c1e1500 */
[----:B------:R0:W2:Y:S04]  /*2bb0*/  LDG.E.U16 R37, [R90.64] ;  /* 0x000000065a257981 */ /* 0x0000a8000c1e1500 */
[----:B------:R0:W2:Y:S04]  /*2bc0*/  LDG.E.U16 R20, [R16.64] ;  /* 0x0000000610147981 */ /* 0x0000a8000c1e1500 */
[----:B-----5:R5:W2:Y:S01]  /*2bd0*/  LDG.E.U16 R32, [R72.64] ;  /* 0x0000000648207981 */ /* 0x020aa2000c1e1500 */
[----:B----4-:R-:W-:-:S03]  /*2be0*/  IMAD.WIDE R18, R9, 0x2, R228 ;  /* 0x0000000209127825 */ /* 0x010fc600078e02e4 */
[----:B------:R-:W-:Y:S01]  /*2bf0*/  LDSM.16.MT88.4 R208, [R7] ;  /* 0x0000000007d0783b */ /* 0x000fe20000004200 */
[----:B0-----:R-:W-:-:S03]  /*2c00*/  IMAD.WIDE R16, R9, 0x2, R232 ;  /* 0x0000000209107825 */ /* 0x001fc600078e02e8 */
[----:B------:R0:W4:Y:S01]  /*2c10*/  LDG.E.U16 R11, [R18.64] ;  /* 0x00000006120b7981 */ /* 0x000122000c1e1500 */
[----:B------:R-:W-:-:S03]  /*2c20*/  IMAD.WIDE R38, R9, 0x2, R224 ;  /* 0x0000000209267825 */ /* 0x000fc600078e02e0 */
[----:B------:R0:W4:Y:S01]  /*2c30*/  LDG.E.U16 R8, [R16.64] ;  /* 0x0000000610087981 */ /* 0x000122000c1e1500 */
[----:B-----5:R-:W-:-:S03]  /*2c40*/  IMAD.WIDE R72, R9, 0x2, R220 ;  /* 0x0000000209487825 */ /* 0x020fc600078e02dc */
[----:B-1----:R1:W5:Y:S01]  /*2c50*/  LDG.E.U16 R12, [R38.64] ;  /* 0x00000006260c7981 */ /* 0x002362000c1e1500 */
[----:B------:R-:W-:-:S03]  /*2c60*/  IMAD.WIDE R74, R9, 0x2, R216 ;  /* 0x00000002094a7825 */ /* 0x000fc600078e02d8 */
[----:B------:R0:W4:Y:S04]  /*2c70*/  LDG.E.U16 R3, [R72.64] ;  /* 0x0000000648037981 */ /* 0x000128000c1e1500 */
[----:B------:R0:W4:Y:S04]  /*2c80*/  LDG.E.U16 R4, [R74.64] ;  /* 0x000000064a047981 */ /* 0x000128000c1e1500 */
[----:B------:R-:W0:Y:S04]  /*2c90*/  LDSM.16.M88.4 R160, [R14+0x8000] ;  /* 0x008000000ea0783b */ /* 0x000e280000000200 */
[----:B------:R-:W0:Y:S04]  /*2ca0*/  LDSM.16.M88.4 R148, [R14+0x8400] ;  /* 0x008400000e94783b */ /* 0x000e280000000200 */
[----:B------:R-:W-:Y:S04]  /*2cb0*/  LDSM.16.M88.4 R204, [R14+0x8800] ;  /* 0x008800000ecc783b */ /* 0x000fe80000000200 */
[----:B------:R-:W0:Y:S04]  /*2cc0*/  LDSM.16.M88.4 R88, [R14+0x8c00] ;  /* 0x008c00000e58783b */ /* 0x000e280000000200 */
[----:B------:R-:W-:Y:S04]  /*2cd0*/  LDSM.16.M88.4 R192, [R14+0x9000] ;  /* 0x009000000ec0783b */ /* 0x000fe80000000200 */
[----:B------:R-:W0:Y:S04]  /*2ce0*/  LDSM.16.M88.4 R180, [R14+0x9400] ;  /* 0x009400000eb4783b */ /* 0x000e280000000200 */
[----:B------:R-:W-:Y:S04]  /*2cf0*/  LDSM.16.M88.4 R172, [R14+0x9800] ;  /* 0x009800000eac783b */ /* 0x000fe80000000200 */
[----:B------:R-:W-:Y:S04]  /*2d00*/  LDSM.16.M88.4 R92, [R14+0x9c00] ;  /* 0x009c00000e5c783b */ /* 0x000fe80000000200 */
[----:B------:R-:W1:Y:S04]  /*2d10*/  LDSM.16.MT88.4 R200, [R7+0x2000] ;  /* 0x0020000007c8783b */ /* 0x000e680000004200 */
[----:B------:R-:W-:Y:S04]  /*2d20*/  LDSM.16.MT88.4 R104, [R7+0x4000] ;  /* 0x004000000768783b */ /* 0x000fe80000004200 */
[----:B------:R-:W-:Y:S04]  /*2d30*/  LDSM.16.MT88.4 R144, [R7+0x6000] ;  /* 0x006000000790783b */ /* 0x000fe80000004200 */
[----:B------:R-:W-:Y:S04]  /*2d40*/  LDSM.16.MT88.4 R100, [R7+0x100] ;  /* 0x000100000764783b */ /* 0x000fe80000004200 */
[----:B------:R-:W-:Y:S04]  /*2d50*/  LDSM.16.MT88.4 R128, [R7+0x2100] ;  /* 0x002100000780783b */ /* 0x000fe80000004200 */
[----:B------:R-:W-:Y:S04]  /*2d60*/  LDSM.16.MT88.4 R116, [R7+0x4100] ;  /* 0x004100000774783b */ /* 0x000fe80000004200 */
[----:B------:R-:W-:Y:S04]  /*2d70*/  LDSM.16.MT88.4 R112, [R7+0x6100] ;  /* 0x006100000770783b */ /* 0x000fe80000004200 */
[----:B------:R-:W1:Y:S04]  /*2d80*/  LDSM.16.M88.4 R152, [R252+0x8000] ;  /* 0x00800000fc98783b */ /* 0x000e680000000200 */
[----:B0-----:R-:W0:Y:S04]  /*2d90*/  LDSM.16.M88.4 R16, [R252+0x8400] ;  /* 0x00840000fc10783b */ /* 0x001e280000000200 */
[----:B------:R-:W-:Y:S04]  /*2da0*/  LDSM.16.M88.4 R140, [R252+0x8800] ;  /* 0x00880000fc8c783b */ /* 0x000fe80000000200 */
[----:B------:R-:W0:Y:S04]  /*2db0*/  LDSM.16.M88.4 R184, [R252+0x8c00] ;  /* 0x008c0000fcb8783b */ /* 0x000e280000000200 */
[----:B------:R-:W-:Y:S04]  /*2dc0*/  LDSM.16.M88.4 R176, [R252+0x9000] ;  /* 0x00900000fcb0783b */ /* 0x000fe80000000200 */
[----:B------:R-:W0:Y:S04]  /*2dd0*/  LDSM.16.M88.4 R156, [R252+0x9400] ;  /* 0x00940000fc9c783b */ /* 0x000e280000000200 */
[----:B------:R-:W0:Y:S04]  /*2de0*/  LDSM.16.M88.4 R72, [R252+0x9800] ;  /* 0x00980000fc48783b */ /* 0x000e280000000200 */
[----:B------:R-:W0:Y:S04]  /*2df0*/  LDSM.16.M88.4 R124, [R252+0x9c00] ;  /* 0x009c0000fc7c783b */ /* 0x000e280000000200 */
[----:B------:R-:W-:Y:S01]  /*2e00*/  BAR.SYNC.DEFER_BLOCKING 0x0 ;  /* 0x0000000000007b1d */ /* 0x000fe20000010000 */
[C---:B------:R-:W-:Y:S08]  /*2e10*/  HMMA.16816.F32.BF16 R164, R208.reuse, R160, RZ ;  /* 0x000000a0d0a4723c */ /* 0x040ff000000418ff */
[C---:B------:R-:W-:Y:S08]  /*2e20*/  HMMA.16816.F32.BF16 R80, R208.reuse, R148, RZ ;  /* 0x00000094d050723c */ /* 0x040ff000000418ff */
[C---:B------:R-:W-:Y:S08]  /*2e30*/  HMMA.16816.F32.BF16 R188, R208.reuse, R88, RZ ;  /* 0x00000058d0bc723c */ /* 0x040ff000000418ff */
[----:B------:R-:W-:Y:S08]  /*2e40*/  HMMA.16816.F32.BF16 R168, R208, R180, RZ ;  /* 0x000000b4d0a8723c */ /* 0x000ff000000418ff */
[C---:B-1----:R-:W-:Y:S08]  /*2e50*/  HMMA.16816.F32.BF16 R164, R200.reuse, R162, R164 ;  /* 0x000000a2c8a4723c */ /* 0x042ff000000418a4 */
[C---:B------:R-:W-:Y:S08]  /*2e60*/  HMMA.16816.F32.BF16 R80, R200.reuse, R150, R80 ;  /* 0x00000096c850723c */ /* 0x040ff00000041850 */
[C---:B------:R-:W-:Y:S08]  /*2e70*/  HMMA.16816.F32.BF16 R188, R200.reuse, R90, R188 ;  /* 0x0000005ac8bc723c */ /* 0x040ff000000418bc */
[----:B------:R-:W-:Y:S08]  /*2e80*/  HMMA.16816.F32.BF16 R168, R200, R182, R168 ;  /* 0x000000b6c8a8723c */ /* 0x000ff000000418a8 */
[C---:B------:R-:W-:Y:S08]  /*2e90*/  HMMA.16816.F32.BF16 R164, R104.reuse, R152, R164 ;  /* 0x0000009868a4723c */ /* 0x040ff000000418a4 */
[C---:B0-----:R-:W-:Y:S08]  /*2ea0*/  HMMA.16816.F32.BF16 R80, R104.reuse, R16, R80 ;  /* 0x000000106850723c */ /* 0x041ff00000041850 */
[C---:B------:R-:W-:Y:S08]  /*2eb0*/  HMMA.16816.F32.BF16 R188, R104.reuse, R184, R188 ;  /* 0x000000b868bc723c */ /* 0x040ff000000418bc */
[----:B------:R-:W-:Y:S01]  /*2ec0*/  HMMA.16816.F32.BF16 R168, R104, R156, R168 ;  /* 0x0000009c68a8723c */ /* 0x000fe200000418a8 */
[----:B---3--:R-:W-:Y:S04]  /*2ed0*/  STS.U16 [R6+0x8000], R13 ;  /* 0x0080000d06007388 */ /* 0x008fe80000000400 */
[----:B--2---:R-:W-:Y:S04]  /*2ee0*/  STS.U16 [R6+0x8400], R21 ;  /* 0x0084001506007388 */ /* 0x004fe80000000400 */
[----:B------:R-:W-:Y:S04]  /*2ef0*/  STS.U16 [R6+0x8800], R23 ;  /* 0x0088001706007388 */ /* 0x000fe80000000400 */
[----:B------:R-:W-:Y:S04]  /*2f00*/  STS.U16 [R6+0x8c00], R33 ;  /* 0x008c002106007388 */ /* 0x000fe80000000400 */
[----:B------:R-:W-:Y:S04]  /*2f10*/  STS.U16 [R6+0x9000], R34 ;  /* 0x0090002206007388 */ /* 0x000fe80000000400 */
[----:B------:R-:W-:Y:S04]  /*2f20*/  STS.U16 [R6+0x9400], R35 ;  /* 0x0094002306007388 */ /* 0x000fe80000000400 */
[----:B------:R-:W-:Y:S04]  /*2f30*/  STS.U16 [R6+0x9800], R36 ;  /* 0x0098002406007388 */ /* 0x000fe80000000400 */
[----:B------:R0:W-:Y:S04]  /*2f40*/  STS.U16 [R6+0x9c00], R37 ;  /* 0x009c002506007388 */ /* 0x0001e80000000400 */
[----:B------:R-:W-:Y:S04]  /*2f50*/  STS.U16 [R96+0x8200], R20 ;  /* 0x0082001460007388 */ /* 0x000fe80000000400 */
[----:B------:R1:W-:Y:S01]  /*2f60*/  STS.U16 [R96+0x8600], R22 ;  /* 0x0086001660007388 */ /* 0x0003e20000000400 */
[C---:B0-----:R-:W-:Y:S03]  /*2f70*/  HMMA.16816.F32.BF16 R36, R208.reuse, R192, RZ ;  /* 0x000000c0d024723c */ /* 0x041fe600000418ff */
[----:B------:R0:W-:Y:S05]  /*2f80*/  STS.U16 [R96+0x8a00], R32 ;  /* 0x008a002060007388 */ /* 0x0001ea0000000400 */
[C---:B-1----:R-:W-:Y:S08]  /*2f90*/  HMMA.16816.F32.BF16 R20, R208.reuse, R172, RZ ;  /* 0x000000acd014723c */ /* 0x042ff000000418ff */
[C---:B0-----:R-:W-:Y:S08]  /*2fa0*/  HMMA.16816.F32.BF16 R32, R208.reuse, R204, RZ ;  /* 0x000000ccd020723c */ /* 0x041ff000000418ff */
[----:B------:R-:W-:Y:S08]  /*2fb0*/  HMMA.16816.F32.BF16 R208, R208, R92, RZ ;  /* 0x0000005cd0d0723c */ /* 0x000ff000000418ff */
[C---:B------:R-:W-:Y:S08]  /*2fc0*/  HMMA.16816.F32.BF16 R36, R200.reuse, R194, R36 ;  /* 0x000000c2c824723c */ /* 0x040ff00000041824 */
[C---:B------:R-:W-:Y:S08]  /*2fd0*/  HMMA.16816.F32.BF16 R32, R200.reuse, R206, R32 ;  /* 0x000000cec820723c */ /* 0x040ff00000041820 */
[C---:B------:R-:W-:Y:S08]  /*2fe0*/  HMMA.16816.F32.BF16 R20, R200.reuse, R174, R20 ;  /* 0x000000aec814723c */ /* 0x040ff00000041814 */
[----:B------:R-:W-:Y:S08]  /*2ff0*/  HMMA.16816.F32.BF16 R200, R200, R94, R208 ;  /* 0x0000005ec8c8723c */ /* 0x000ff000000418d0 */
[C---:B------:R-:W-:Y:S08]  /*3000*/  HMMA.16816.F32.BF16 R32, R104.reuse, R140, R32 ;  /* 0x0000008c6820723c */ /* 0x040ff00000041820 */
[C---:B------:R-:W-:Y:S08]  /*3010*/  HMMA.16816.F32.BF16 R36, R104.reuse, R176, R36 ;  /* 0x000000b06824723c */ /* 0x040ff00000041824 */
[C---:B------:R-:W-:Y:S08]  /*3020*/  HMMA.16816.F32.BF16 R20, R104.reuse, R72, R20 ;  /* 0x000000486814723c */ /* 0x040ff00000041814 */
[----:B------:R-:W-:Y:S08]  /*3030*/  HMMA.16816.F32.BF16 R104, R104, R124, R200 ;  /* 0x0000007c6868723c */ /* 0x000ff000000418c8 */
[----:B------:R-:W-:Y:S11]  /*3040*/  HMMA.16816.F32.BF16 R200, R100, R148, RZ ;  /* 0x0000009464c8723c */ /* 0x000ff600000418ff */
[----:B------:R-:W-:Y:S11]  /*3050*/  @!UPT UIADD3 URZ, URZ, URZ, URZ ;  /* 0x0000003f3f3ff290 */ /* 0x000ff6000fffe03f */
[----:B------:R-:W-:Y:S02]  /*3060*/  @!UPT UIADD3 URZ, URZ, URZ, URZ ;  /* 0x0000003f3f3ff290 */ /* 0x000fe4000fffe03f */
[----:B------:R-:W-:Y:S08]  /*3070*/  HMMA.16816.F32.BF16 R200, R128, R150, R200 ;  /* 0x0000009680c8723c */ /* 0x000ff000000418c8 */
[C---:B------:R-:W-:Y:S08]  /*3080*/  HMMA.16816.F32.BF16 R148, R100.reuse, R204, RZ ;  /* 0x000000cc6494723c */ /* 0x040ff000000418ff */
[----:B------:R-:W-:Y:S11]  /*3090*/  HMMA.16816.F32.BF16 R212, R100, R88, RZ ;  /* 0x0000005864d4723c */ /* 0x000ff600000418ff */
[----:B------:R-:W-:Y:S05]  /*30a0*/  @!UPT UIADD3 URZ, URZ, URZ, URZ ;  /* 0x0000003f3f3ff290 */ /* 0x000fea000fffe03f */
[----:B------:R-:W-:Y:S08]  /*30b0*/  HMMA.16816.F32.BF16 R204, R128, R206, R148 ;  /* 0x000000ce80cc723c */ /* 0x000ff00000041894 */
[C---:B------:R-:W-:Y:S08]  /*30c0*/  HMMA.16816.F32.BF16 R148, R100.reuse, R180, RZ ;  /* 0x000000b46494723c */ /* 0x040ff000000418ff */
[----:B------:R-:W-:Y:S01]  /*30d0*/  HMMA.16816.F32.BF16 R208, R100, R192, RZ ;  /* 0x000000c064d0723c */ /* 0x000fe200000418ff */
[----:B----4-:R-:W-:Y:S04]  /*30e0*/  STS.U16 [R96+0x8e00], R8 ;  /* 0x008e000860007388 */ /* 0x010fe80000000400 */
[----:B------:R-:W-:Y:S03]  /*30f0*/  STS.U16 [R96+0x9200], R11 ;  /* 0x0092000b60007388 */ /* 0x000fe60000000400 */
[C---:B------:R-:W-:Y:S08]  /*3100*/  HMMA.16816.F32.BF16 R88, R128.reuse, R90, R212 ;  /* 0x0000005a8058723c */ /* 0x040ff000000418d4 */
[----:B------:R-:W-:Y:S08]  /*3110*/  HMMA.16816.F32.BF16 R180, R128, R182, R148 ;  /* 0x000000b680b4723c */ /* 0x000ff00000041894 */
[C---:B------:R-:W-:Y:S01]  /*3120*/  HMMA.16816.F32.BF16 R148, R116.reuse, R140, R204 ;  /* 0x0000008c7494723c */ /* 0x040fe200000418cc */
[----:B-----5:R-:W-:Y:S07]  /*3130*/  STS.U16 [R96+0x9600], R12 ;  /* 0x0096000c60007388 */ /* 0x020fee0000000400 */
[----:B------:R-:W-:Y:S01]  /*3140*/  HMMA.16816.F32.BF16 R200, R116, R16, R200 ;  /* 0x0000001074c8723c */ /* 0x000fe200000418c8 */
[----:B------:R-:W-:Y:S04]  /*3150*/  STS.U16 [R96+0x9a00], R3 ;  /* 0x009a000360007388 */ /* 0x000fe80000000400 */
[----:B------:R0:W-:Y:S04]  /*3160*/  STS.U16 [R96+0x9e00], R4 ;  /* 0x009e000460007388 */ /* 0x0001e80000000400 */
[----:B0-----:R-:W0:Y:S01]  /*3170*/  S2R R96, SR_TID.X ;  /* 0x0000000000607919 */ /* 0x001e220000002100 */
[----:B------:R-:W-:Y:S08]  /*3180*/  HMMA.16816.F32.BF16 R192, R128, R194, R208 ;  /* 0x000000c280c0723c */ /* 0x000ff000000418d0 */
[-C--:B------:R-:W-:Y:S08]  /*3190*/  HMMA.16816.F32.BF16 R32, R144, R142.reuse, R32 ;  /* 0x0000008e9020723c */ /* 0x080ff00000041820 */
[----:B------:R-:W-:Y:S08]  /*31a0*/  HMMA.16816.F32.BF16 R140, R112, R142, R148 ;  /* 0x0000008e708c723c */ /* 0x000ff00000041894 */
[----:B------:R-:W-:Y:S08]  /*31b0*/  HMMA.16816.F32.BF16 R148, R100, R172, RZ ;  /* 0x000000ac6494723c */ /* 0x000ff000000418ff */
[----:B------:R-:W-:Y:S01]  /*31c0*/  HMMA.16816.F32.BF16 R80, R144, R18, R80 ;  /* 0x000000129050723c */ /* 0x000fe20000041850 */
[----:B0-----:R-:W-:-:S07]  /*31d0*/  LOP3.LUT R3, R96, 0x3, RZ, 0xc0, !PT ;  /* 0x0000000360037812 */ /* 0x001fce00078ec0ff */
[----:B------:R-:W-:Y:S08]  /*31e0*/  HMMA.16816.F32.BF16 R88, R116, R184, R88 ;  /* 0x000000b87458723c */ /* 0x000ff00000041858 */
[----:B------:R-:W-:Y:S01]  /*31f0*/  HMMA.16816.F32.BF16 R16, R112, R18, R200 ;  /* 0x000000127010723c */ /* 0x000fe200000418c8 */
[----:B------:R-:W-:Y:S02]  /*3200*/  LEA R8, P0, R3, UR4, 0x1 ;  /* 0x0000000403087c11 */ /* 0x000fe4000f8008ff */
[----:B------:R-:W-:-:S02]  /*3210*/  IADD3 R213, R5, 0x8, RZ ;  /* 0x0000000805d57810 */ /* 0x000fc40007ffe0ff */
[----:B------:R-:W-:Y:S02]  /*3220*/  IADD3 R3, P3, R8, 0x9, RZ ;  /* 0x0000000908037810 */ /* 0x000fe40007f7e0ff */
[----:B------:R-:W-:Y:S01]  /*3230*/  IADD3.X R13, RZ, UR5, RZ, P0, !PT ;  /* 0x00000005ff0d7c10 */ /* 0x000fe200087fe4ff */
[----:B------:R-:W-:Y:S01]  /*3240*/  HMMA.16816.F32.BF16 R192, R116, R176, R192 ;  /* 0x000000b074c0723c */ /* 0x000fe200000418c0 */
[C---:B------:R-:W-:Y:S02]  /*3250*/  IADD3 R214, R5.reuse, 0x80, RZ ;  /* 0x0000008005d67810 */ /* 0x040fe40007ffe0ff */
[----:B------:R-:W-:Y:S02]  /*3260*/  IADD3 R215, R5, 0x88, RZ ;  /* 0x0000008805d77810 */ /* 0x000fe40007ffe0ff */
[C---:B------:R-:W-:Y:S02]  /*3270*/  ISETP.GT.U32.AND P5, PT, R3.reuse, R5, PT ;  /* 0x000000050300720c */ /* 0x040fe40003fa4070 */
[C---:B------:R-:W-:Y:S01]  /*3280*/  ISETP.GT.U32.AND P0, PT, R3.reuse, R213, PT ;  /* 0x000000d50300720c */ /* 0x040fe20003f04070 */
[----:B------:R-:W-:Y:S01]  /*3290*/  HMMA.16816.F32.BF16 R172, R128, R174, R148 ;  /* 0x000000ae80ac723c */ /* 0x000fe20000041894 */
[----:B------:R-:W-:-:S02]  /*32a0*/  ISETP.GT.U32.AND P4, PT, R3, R214, PT ;  /* 0x000000d60300720c */ /* 0x000fc40003f84070 */
[----:B------:R-:W-:Y:S02]  /*32b0*/  ISETP.GT.U32.AND P2, PT, R3, R215, PT ;  /* 0x000000d70300720c */ /* 0x000fe40003f44070 */
[----:B------:R-:W-:Y:S02]  /*32c0*/  IADD3.X R4, RZ, R13, RZ, P3, !PT ;  /* 0x0000000dff047210 */ /* 0x000fe40001ffe4ff */
[----:B------:R-:W-:Y:S01]  /*32d0*/  IADD3 R3, P1, R8, 0x10, RZ ;  /* 0x0000001008037810 */ /* 0x000fe20007f3e0ff */
[----:B------:R-:W-:Y:S01]  /*32e0*/  FMUL R12, R81, c[0x0][0x188] ;  /* 0x00006200510c7a20 */ /* 0x000fe20000400000 */
[-C--:B------:R-:W-:Y:S01]  /*32f0*/  HMMA.16816.F32.BF16 R188, R144, R186.reuse, R188 ;  /* 0x000000ba90bc723c */ /* 0x080fe200000418bc */
[----:B------:R-:W-:Y:S01]  /*3300*/  FMUL R11, R83, c[0x0][0x188] ;  /* 0x00006200530b7a20 */ /* 0x000fe20000400000 */
[C---:B------:R-:W-:Y:S02]  /*3310*/  ISETP.GT.U32.AND.EX P5, PT, R4.reuse, RZ, PT, P5 ;  /* 0x000000ff0400720c */ /* 0x040fe40003fa4150 */
[C---:B------:R-:W-:Y:S01]  /*3320*/  ISETP.GT.U32.AND.EX P0, PT, R4.reuse, RZ, PT, P0 ;  /* 0x000000ff0400720c */ /* 0x040fe20003f04100 */
[----:B------:R-:W-:Y:S01]  /*3330*/  FMUL R17, R17, c[0x0][0x188] ;  /* 0x0000620011117a20 */ /* 0x000fe20000400000 */
[----:B------:R-:W-:Y:S01]  /*3340*/  ISETP.GT.U32.AND P6, PT, R3, R5, PT ;  /* 0x000000050300720c */ /* 0x000fe20003fc4070 */
[----:B------:R-:W-:Y:S01]  /*3350*/  IMAD.X R81, RZ, RZ, R13, P1 ;  /* 0x000000ffff517224 */ /* 0x000fe200008e060d */
[----:B------:R-:W-:Y:S01]  /*3360*/  HMMA.16816.F32.BF16 R184, R112, R186, R88 ;  /* 0x000000ba70b8723c */ /* 0x000fe20000041858 */
[----:B------:R-:W-:-:S02]  /*3370*/  ISETP.GT.U32.AND.EX P4, PT, R4, RZ, PT, P4 ;  /* 0x000000ff0400720c */ /* 0x000fc40003f84140 */
[----:B------:R-:W-:Y:S02]  /*3380*/  FSEL R12, R12, -INF , !P5 ;  /* 0xff8000000c0c7808 */ /* 0x000fe40006800000 */
[----:B------:R-:W-:Y:S01]  /*3390*/  FSEL R11, R11, -INF , !P0 ;  /* 0xff8000000b0b7808 */ /* 0x000fe20004000000 */
[----:B------:R-:W-:Y:S01]  /*33a0*/  FMUL R32, R32, c[0x0][0x188] ;  /* 0x0000620020207a20 */ /* 0x000fe20000400000 */
[C---:B------:R-:W-:Y:S02]  /*33b0*/  ISETP.GT.U32.AND P3, PT, R3.reuse, R213, PT ;  /* 0x000000d50300720c */ /* 0x040fe40003f64070 */
[C---:B------:R-:W-:Y:S02]  /*33c0*/  ISETP.GT.U32.AND P5, PT, R3.reuse, R214, PT ;  /* 0x000000d60300720c */ /* 0x040fe40003fa4070 */
[----:B------:R-:W-:Y:S01]  /*33d0*/  ISETP.GT.U32.AND P0, PT, R3, R215, PT ;  /* 0x000000d70300720c */ /* 0x000fe20003f04070 */
[----:B------:R-:W-:Y:S01]  /*33e0*/  FMUL R3, R19, c[0x0][0x188] ;  /* 0x0000620013037a20 */ /* 0x000fe20000400000 */
[----:B------:R-:W-:Y:S01]  /*33f0*/  ISETP.GT.U32.AND.EX P2, PT, R4, RZ, PT, P2 ;  /* 0x000000ff0400720c */ /* 0x000fe20003f44120 */
[----:B------:R-:W-:Y:S01]  /*3400*/  HMMA.16816.F32.BF16 R180, R116, R156, R180 ;  /* 0x0000009c74b4723c */ /* 0x000fe200000418b4 */
[----:B------:R-:W-:-:S02]  /*3410*/  FSEL R4, R17, -INF , !P4 ;  /* 0xff80000011047808 */ /* 0x000fc40006000000 */
[----:B------:R-:W-:Y:S02]  /*3420*/  ISETP.GT.U32.AND.EX P6, PT, R81, RZ, PT, P6 ;  /* 0x000000ff5100720c */ /* 0x000fe40003fc4160 */
[----:B------:R-:W-:Y:S01]  /*3430*/  IADD3 R17, P4, R8, 0x11, RZ ;  /* 0x0000001108117810 */ /* 0x000fe20007f9e0ff */
[----:B------:R-:W-:Y:S01]  /*3440*/  FMUL R34, R34, c[0x0][0x188] ;  /* 0x0000620022227a20 */ /* 0x000fe20000400000 */
[----:B------:R-:W-:Y:S01]  /*3450*/  FSEL R3, R3, -INF , !P2 ;  /* 0xff80000003037808 */ /* 0x000fe20005000000 */
[----:B------:R-:W-:Y:S01]  /*3460*/  FMUL R140, R140, c[0x0][0x188] ;  /* 0x000062008c8c7a20 */ /* 0x000fe20000400000 */
[----:B------:R-:W-:Y:S02]  /*3470*/  ISETP.GT.U32.AND.EX P3, PT, R81, RZ, PT, P3 ;  /* 0x000000ff5100720c */ /* 0x000fe40003f64130 */
[----:B------:R-:W-:Y:S02]  /*3480*/  FSEL R91, R32, -INF , !P6 ;  /* 0xff800000205b7808 */ /* 0x000fe40007000000 */
[----:B------:R-:W-:-:S02]  /*3490*/  ISETP.GT.U32.AND P1, PT, R17, R5, PT ;  /* 0x000000051100720c */ /* 0x000fc40003f24070 */
[----:B------:R-:W-:Y:S02]  /*34a0*/  ISETP.GT.U32.AND P2, PT, R17, R213, PT ;  /* 0x000000d51100720c */ /* 0x000fe40003f44070 */
[----:B------:R-:W-:Y:S02]  /*34b0*/  ISETP.GT.U32.AND.EX P5, PT, R81, RZ, PT, P5 ;  /* 0x000000ff5100720c */ /* 0x000fe40003fa4150 */
[----:B------:R-:W-:Y:S01]  /*34c0*/  IADD3.X R32, RZ, R13, RZ, P4, !PT ;  /* 0x0000000dff207210 */ /* 0x000fe200027fe4ff */
[----:B------:R-:W-:Y:S01]  /*34d0*/  FMUL R90, R33, c[0x0][0x188] ;  /* 0x00006200215a7a20 */ /* 0x000fe20000400000 */
[C---:B------:R-:W-:Y:S01]  /*34e0*/  ISETP.GT.U32.AND P6, PT, R17.reuse, R214, PT ;  /* 0x000000d61100720c */ /* 0x040fe20003fc4070 */
[-C--:B------:R-:W-:Y:S01]  /*34f0*/  HMMA.16816.F32.BF16 R36, R144, R178.reuse, R36 ;  /* 0x000000b29024723c */ /* 0x080fe20000041824 */
[----:B------:R-:W-:Y:S01]  /*3500*/  FSEL R98, R34, -INF , !P3 ;  /* 0xff80000022627808 */ /* 0x000fe20005800000 */
[----:B------:R-:W-:Y:S01]  /*3510*/  FMUL R33, R142, c[0x0][0x188] ;  /* 0x000062008e217a20 */ /* 0x000fe20000400000 */
[----:B------:R-:W-:Y:S01]  /*3520*/  ISETP.GT.U32.AND P3, PT, R17, R215, PT ;  /* 0x000000d71100720c */ /* 0x000fe20003f64070 */
[----:B------:R-:W-:Y:S01]  /*3530*/  FMUL R19, R35, c[0x0][0x188] ;  /* 0x0000620023137a20 */ /* 0x000fe20000400000 */
[----:B------:R-:W-:Y:S01]  /*3540*/  ISETP.GT.U32.AND.EX P0, PT, R81, RZ, PT, P0 ;  /* 0x000000ff5100720c */ /* 0x000fe20003f04100 */
[----:B------:R-:W-:Y:S01]  /*3550*/  FMUL R141, R141, c[0x0][0x188] ;  /* 0x000062008d8d7a20 */ /* 0x000fe20000400000 */
[----:B------:R-:W-:Y:S01]  /*3560*/  FSEL R151, R140, -INF , !P5 ;  /* 0xff8000008c977808 */ /* 0x000fe20006800000 */
[----:B------:R-:W-:Y:S01]  /*3570*/  HMMA.16816.F32.BF16 R176, R112, R178, R192 ;  /* 0x000000b270b0723c */ /* 0x000fe200000418c0 */
[----:B------:R-:W-:-:S02]  /*3580*/  ISETP.GT.U32.AND.EX P1, PT, R32, RZ, PT, P1 ;  /* 0x000000ff2000720c */ /* 0x000fc40003f24110 */
[----:B------:R-:W-:Y:S02]  /*3590*/  ISETP.GT.U32.AND.EX P2, PT, R32, RZ, PT, P2 ;  /* 0x000000ff2000720c */ /* 0x000fe40003f44120 */
[----:B------:R-:W-:Y:S02]  /*35a0*/  IADD3 R17, P5, R8, 0x18, RZ ;  /* 0x0000001808117810 */ /* 0x000fe40007fbe0ff */
[----:B------:R-:W-:Y:S01]  /*35b0*/  ISETP.GT.U32.AND.EX P6, PT, R32, RZ, PT, P6 ;  /* 0x000000ff2000720c */ /* 0x000fe20003fc4160 */
[----:B------:R-:W-:Y:S01]  /*35c0*/  HMMA.16816.F32.BF16 R172, R116, R72, R172 ;  /* 0x0000004874ac723c */ /* 0x000fe200000418ac */
[----:B------:R-:W-:Y:S02]  /*35d0*/  FSEL R33, R33, -INF , !P0 ;  /* 0xff80000021217808 */ /* 0x000fe40004000000 */
[----:B------:R-:W-:Y:S02]  /*35e0*/  FSEL R90, R90, -INF , !P1 ;  /* 0xff8000005a5a7808 */ /* 0x000fe40004800000 */
[----:B------:R-:W-:-:S02]  /*35f0*/  FSEL R19, R19, -INF , !P2 ;  /* 0xff80000013137808 */ /* 0x000fc40005000000 */
[----:B------:R-:W-:Y:S01]  /*3600*/  ISETP.GT.U32.AND.EX P3, PT, R32, RZ, PT, P3 ;  /* 0x000000ff2000720c */ /* 0x000fe20003f64130 */
[----:B------:R-:W-:Y:S01]  /*3610*/  FMUL R143, R143, c[0x0][0x188] ;  /* 0x000062008f8f7a20 */ /* 0x000fe20000400000 */
[C---:B------:R-:W-:Y:S02]  /*3620*/  ISETP.GT.U32.AND P4, PT, R17.reuse, R5, PT ;  /* 0x000000051100720c */ /* 0x040fe40003f84070 */
[C---:B------:R-:W-:Y:S02]  /*3630*/  ISETP.GT.U32.AND P0, PT, R17.reuse, R213, PT ;  /* 0x000000d51100720c */ /* 0x040fe40003f04070 */
[C---:B------:R-:W-:Y:S02]  /*3640*/  ISETP.GT.U32.AND P1, PT, R17.reuse, R214, PT ;  /* 0x000000d61100720c */ /* 0x040fe40003f24070 */
[----:B------:R-:W-:Y:S02]  /*3650*/  ISETP.GT.U32.AND P2, PT, R17, R215, PT ;  /* 0x000000d71100720c */ /* 0x000fe40003f44070 */
[----:B------:R-:W-:-:S02]  /*3660*/  FSEL R150, R141, -INF , !P6 ;  /* 0xff8000008d967808 */ /* 0x000fc40007000000 */
[----:B------:R-:W-:Y:S02]  /*3670*/  IADD3.X R32, RZ, R13, RZ, P5, !PT ;  /* 0x0000000dff207210 */ /* 0x000fe40002ffe4ff */
[----:B------:R-:W-:Y:S01]  /*3680*/  IADD3 R17, P6, R8, 0x19, RZ ;  /* 0x0000001908117810 */ /* 0x000fe20007fde0ff */
[----:B------:R-:W-:Y:S01]  /*3690*/  FMUL R89, R188, c[0x0][0x188] ;  /* 0x00006200bc597a20 */ /* 0x000fe20000400000 */
[----:B------:R-:W-:Y:S01]  /*36a0*/  ISETP.GT.U32.AND.EX P4, PT, R32, RZ, PT, P4 ;  /* 0x000000ff2000720c */ /* 0x000fe20003f84140 */
[----:B------:R-:W-:Y:S01]  /*36b0*/  FMUL R97, R190, c[0x0][0x188] ;  /* 0x00006200be617a20 */ /* 0x000fe20000400000 */
[----:B------:R-:W-:Y:S01]  /*36c0*/  ISETP.GT.U32.AND.EX P0, PT, R32, RZ, PT, P0 ;  /* 0x000000ff2000720c */ /* 0x000fe20003f04100 */
[----:B------:R-:W-:Y:S01]  /*36d0*/  FMUL R149, R184, c[0x0][0x188] ;  /* 0x00006200b8957a20 */ /* 0x000fe20000400000 */
[----:B------:R-:W-:Y:S01]  /*36e0*/  ISETP.GT.U32.AND.EX P1, PT, R32, RZ, PT, P1 ;  /* 0x000000ff2000720c */ /* 0x000fe20003f24110 */
[----:B------:R-:W-:Y:S01]  /*36f0*/  IMAD.X R34, RZ, RZ, R13, P6 ;  /* 0x000000ffff227224 */ /* 0x000fe200030e060d */
[----:B------:R-:W-:-:S02]  /*3700*/  FSEL R143, R143, -INF , !P3 ;  /* 0xff8000008f8f7808 */ /* 0x000fc40005800000 */
[C---:B------:R-:W-:Y:S02]  /*3710*/  ISETP.GT.U32.AND P3, PT, R17.reuse, R5, PT ;  /* 0x000000051100720c */ /* 0x040fe40003f64070 */
[----:B------:R-:W-:Y:S02]  /*3720*/  ISETP.GT.U32.AND P5, PT, R17, R213, PT ;  /* 0x000000d51100720c */ /* 0x000fe40003fa4070 */
[----:B------:R-:W-:Y:S02]  /*3730*/  FSEL R89, R89, -INF , !P4 ;  /* 0xff80000059597808 */ /* 0x000fe40006000000 */
[----:B------:R-:W-:Y:S02]  /*3740*/  FSEL R97, R97, -INF , !P0 ;  /* 0xff80000061617808 */ /* 0x000fe40004000000 */
[----:B------:R-:W-:Y:S01]  /*3750*/  ISETP.GT.U32.AND.EX P2, PT, R32, RZ, PT, P2 ;  /* 0x000000ff2000720c */ /* 0x000fe20003f44120 */
[----:B------:R-:W-:Y:S01]  /*3760*/  FMUL R32, R186, c[0x0][0x188] ;  /* 0x00006200ba207a20 */ /* 0x000fe20000400000 */
[----:B------:R-:W-:Y:S01]  /*3770*/  ISETP.GT.U32.AND P4, PT, R17, R214, PT ;  /* 0x000000d61100720c */ /* 0x000fe20003f84070 */
[----:B------:R-:W-:Y:S01]  /*3780*/  FMUL R88, R189, c[0x0][0x188] ;  /* 0x00006200bd587a20 */ /* 0x000fe20000400000 */
[----:B------:R-:W-:Y:S01]  /*3790*/  ISETP.GT.U32.AND P0, PT, R17, R215, PT ;  /* 0x000000d71100720c */ /* 0x000fe20003f04070 */
[----:B------:R-:W-:Y:S01]  /*37a0*/  HMMA.16816.F32.BF16 R168, R144, R158, R168 ;  /* 0x0000009e90a8723c */ /* 0x000fe200000418a8 */
[----:B------:R-:W-:Y:S01]  /*37b0*/  FSEL R149, R149, -INF , !P1 ;  /* 0xff80000095957808 */ /* 0x000fe20004800000 */
[----:B------:R-:W-:Y:S01]  /*37c0*/  FMUL R96, R191, c[0x0][0x188] ;  /* 0x00006200bf607a20 */ /* 0x000fe20000400000 */
[----:B------:R-:W-:Y:S01]  /*37d0*/  IADD3 R17, P1, R8, 0x20, RZ ;  /* 0x0000002008117810 */ /* 0x000fe20007f3e0ff */
[----:B------:R-:W-:Y:S01]  /*37e0*/  FMUL R148, R185, c[0x0][0x188] ;  /* 0x00006200b9947a20 */ /* 0x000fe20000400000 */
[----:B------:R-:W-:-:S02]  /*37f0*/  ISETP.GT.U32.AND.EX P3, PT, R34, RZ, PT, P3 ;  /* 0x000000ff2200720c */ /* 0x000fc40003f64130 */
[C---:B------:R-:W-:Y:S01]  /*3800*/  ISETP.GT.U32.AND.EX P5, PT, R34.reuse, RZ, PT, P5 ;  /* 0x000000ff2200720c */ /* 0x040fe20003fa4150 */
[----:B------:R-:W-:Y:S01]  /*3810*/  HMMA.16816.F32.BF16 R156, R112, R158, R180 ;  /* 0x0000009e709c723c */ /* 0x000fe200000418b4 */
[C---:B------:R-:W-:Y:S02]  /*3820*/  ISETP.GT.U32.AND.EX P4, PT, R34.reuse, RZ, PT, P4 ;  /* 0x000000ff2200720c */ /* 0x040fe40003f84140 */
[----:B------:R-:W-:Y:S02]  /*3830*/  ISETP.GT.U32.AND.EX P0, PT, R34, RZ, PT, P0 ;  /* 0x000000ff2200720c */ /* 0x000fe40003f04100 */
[----:B------:R-:W-:Y:S02]  /*3840*/  ISETP.GT.U32.AND P6, PT, R17, R5, PT ;  /* 0x000000051100720c */ /* 0x000fe40003fc4070 */
[----:B------:R-:W-:Y:S02]  /*3850*/  FSEL R32, R32, -INF , !P2 ;  /* 0xff80000020207808 */ /* 0x000fe40005000000 */
[----:B------:R-:W-:Y:S01]  /*3860*/  IADD3.X R34, RZ, R13, RZ, P1, !PT ;  /* 0x0000000dff227210 */ /* 0x000fe20000ffe4ff */
[----:B------:R-:W-:Y:S01]  /*3870*/  FMUL R35, R187, c[0x0][0x188] ;  /* 0x00006200bb237a20 */ /* 0x000fe20000400000 */
[----:B------:R-:W-:-:S02]  /*3880*/  ISETP.GT.U32.AND P2, PT, R17, R213, PT ;  /* 0x000000d51100720c */ /* 0x000fc40003f44070 */
[----:B------:R-:W-:Y:S01]  /*3890*/  FSEL R88, R88, -INF , !P3 ;  /* 0xff80000058587808 */ /* 0x000fe20005800000 */
[----:B------:R-:W-:Y:S01]  /*38a0*/  HMMA.16816.F32.BF16 R200, R100, R160, RZ ;  /* 0x000000a064c8723c */ /* 0x000fe200000418ff */
[C---:B------:R-:W-:Y:S01]  /*38b0*/  ISETP.GT.U32.AND P3, PT, R17.reuse, R214, PT ;  /* 0x000000d61100720c */ /* 0x040fe20003f64070 */
[----:B------:R-:W-:Y:S01]  /*38c0*/  FMUL R36, R36, c[0x0][0x188] ;  /* 0x0000620024247a20 */ /* 0x000fe20000400000 */
[----:B------:R-:W-:Y:S01]  /*38d0*/  FSEL R96, R96, -INF , !P5 ;  /* 0xff80000060607808 */ /* 0x000fe20006800000 */
[----:B------:R-:W-:Y:S01]  /*38e0*/  FMUL R38, R38, c[0x0][0x188] ;  /* 0x0000620026267a20 */ /* 0x000fe20000400000 */
[----:B------:R-:W-:Y:S02]  /*38f0*/  ISETP.GT.U32.AND P5, PT, R17, R215, PT ;  /* 0x000000d71100720c */ /* 0x000fe40003fa4070 */
[----:B------:R-:W-:Y:S01]  /*3900*/  FSEL R148, R148, -INF , !P4 ;  /* 0xff80000094947808 */ /* 0x000fe20006000000 */
[----:B------:R-:W-:Y:S01]  /*3910*/  FMUL R176, R176, c[0x0][0x188] ;  /* 0x00006200b0b07a20 */ /* 0x000fe20000400000 */
[----:B------:R-:W-:-:S02]  /*3920*/  IADD3 R17, P4, R8, 0x21, RZ ;  /* 0x0000002108117810 */ /* 0x000fc40007f9e0ff */
[C---:B------:R-:W-:Y:S02]  /*3930*/  ISETP.GT.U32.AND.EX P6, PT, R34.reuse, RZ, PT, P6 ;  /* 0x000000ff2200720c */ /* 0x040fe40003fc4160 */
[C---:B------:R-:W-:Y:S02]  /*3940*/  ISETP.GT.U32.AND.EX P2, PT, R34.reuse, RZ, PT, P2 ;  /* 0x000000ff2200720c */ /* 0x040fe40003f44120 */
[C---:B------:R-:W-:Y:S02]  /*3950*/  ISETP.GT.U32.AND.EX P3, PT, R34.reuse, RZ, PT, P3 ;  /* 0x000000ff2200720c */ /* 0x040fe40003f64130 */
[----:B------:R-:W-:Y:S02]  /*3960*/  FSEL R35, R35, -INF , !P0 ;  /* 0xff80000023237808 */ /* 0x000fe40004000000 */
[----:B------:R-:W-:Y:S01]  /*3970*/  ISETP.GT.U32.AND.EX P5, PT, R34, RZ, PT, P5 ;  /* 0x000000ff2200720c */ /* 0x000fe20003fa4150 */
[----:B------:R-:W-:Y:S01]  /*3980*/  HMMA.16816.F32.BF16 R20, R144, R74, R20 ;  /* 0x0000004a9014723c */ /* 0x000fe20000041814 */
[----:B------:R-:W-:-:S02]  /*3990*/  ISETP.GT.U32.AND P0, PT, R17, R5, PT ;  /* 0x000000051100720c */ /* 0x000fc40003f04070 */
[----:B------:R-:W-:Y:S02]  /*39a0*/  ISETP.GT.U32.AND P1, PT, R17, R213, PT ;  /* 0x000000d51100720c */ /* 0x000fe40003f24070 */
[----:B------:R-:W-:Y:S02]  /*39b0*/  FSEL R184, R36, -INF , !P6 ;  /* 0xff80000024b87808 */ /* 0x000fe40007000000 */
[----:B------:R-:W-:Y:S01]  /*39c0*/  IADD3.X R34, RZ, R13, RZ, P4, !PT ;  /* 0x0000000dff227210 */ /* 0x000fe200027fe4ff */
[----:B------:R-:W-:Y:S01]  /*39d0*/  FMUL R142, R37, c[0x0][0x188] ;  /* 0x00006200258e7a20 */ /* 0x000fe20000400000 */
[C---:B------:R-:W-:Y:S01]  /*39e0*/  ISETP.GT.U32.AND P6, PT, R17.reuse, R214, PT ;  /* 0x000000d61100720c */ /* 0x040fe20003fc4070 */
[----:B------:R-:W-:Y:S01]  /*39f0*/  HMMA.16816.F32.BF16 R72, R112, R74, R172 ;  /* 0x0000004a7048723c */ /* 0x000fe200000418ac */
[----:B------:R-:W-:Y:S01]  /*3a00*/  FSEL R38, R38, -INF , !P2 ;  /* 0xff80000026267808 */ /* 0x000fe20005000000 */
[----:B------:R-:W-:Y:S01]  /*3a10*/  FMUL R178, R178, c[0x0][0x188] ;  /* 0x00006200b2b27a20 */ /* 0x000fe20000400000 */
[----:B------:R-:W-:Y:S01]  /*3a20*/  ISETP.GT.U32.AND P2, PT, R17, R215, PT ;  /* 0x000000d71100720c */ /* 0x000fe20003f44070 */
[----:B------:R-:W-:Y:S01]  /*3a30*/  FMUL R37, R39, c[0x0][0x188] ;  /* 0x0000620027257a20 */ /* 0x000fe20000400000 */
[----:B------:R-:W-:Y:S01]  /*3a40*/  FSEL R176, R176, -INF , !P3 ;  /* 0xff800000b0b07808 */ /* 0x000fe20005800000 */
[----:B------:R-:W-:Y:S01]  /*3a50*/  FMUL R177, R177, c[0x0][0x188] ;  /* 0x00006200b1b17a20 */ /* 0x000fe20000400000 */
[----:B------:R-:W-:-:S02]  /*3a60*/  IADD3 R17, P3, R8, 0x28, RZ ;  /* 0x0000002808117810 */ /* 0x000fc40007f7e0ff */
[C---:B------:R-:W-:Y:S02]  /*3a70*/  ISETP.GT.U32.AND.EX P0, PT, R34.reuse, RZ, PT, P0 ;  /* 0x000000ff2200720c */ /* 0x040fe40003f04100 */
[C---:B------:R-:W-:Y:S02]  /*3a80*/  ISETP.GT.U32.AND.EX P1, PT, R34.reuse, RZ, PT, P1 ;  /* 0x000000ff2200720c */ /* 0x040fe40003f24110 */
[C---:B------:R-:W-:Y:S01]  /*3a90*/  ISETP.GT.U32.AND.EX P6, PT, R34.reuse, RZ, PT, P6 ;  /* 0x000000ff2200720c */ /* 0x040fe20003fc4160 */
[----:B------:R-:W-:Y:S01]  /*3aa0*/  FMUL R179, R179, c[0x0][0x188] ;  /* 0x00006200b3b37a20 */ /* 0x000fe20000400000 */
[----:B------:R-:W-:Y:S01]  /*3ab0*/  ISETP.GT.U32.AND.EX P2, PT, R34, RZ, PT, P2 ;  /* 0x000000ff2200720c */ /* 0x000fe20003f44120 */
[----:B------:R-:W-:Y:S01]  /*3ac0*/  IMAD.X R34, RZ, RZ, R13, P3 ;  /* 0x000000ffff227224 */ /* 0x000fe200018e060d */
[----:B------:R-:W-:Y:S02]  /*3ad0*/  FSEL R185, R178, -INF , !P5 ;  /* 0xff800000b2b97808 */ /* 0x000fe40006800000 */
[----:B------:R-:W-:-:S02]  /*3ae0*/  FSEL R142, R142, -INF , !P0 ;  /* 0xff8000008e8e7808 */ /* 0x000fc40004000000 */
[----:B------:R-:W-:Y:S02]  /*3af0*/  FSEL R37, R37, -INF , !P1 ;  /* 0xff80000025257808 */ /* 0x000fe40004800000 */
[C---:B------:R-:W-:Y:S02]  /*3b00*/  ISETP.GT.U32.AND P4, PT, R17.reuse, R5, PT ;  /* 0x000000051100720c */ /* 0x040fe40003f84070 */
[C---:B------:R-:W-:Y:S02]  /*3b10*/  ISETP.GT.U32.AND P5, PT, R17.reuse, R213, PT ;  /* 0x000000d51100720c */ /* 0x040fe40003fa4070 */
[C---:B------:R-:W-:Y:S02]  /*3b20*/  ISETP.GT.U32.AND P0, PT, R17.reuse, R214, PT ;  /* 0x000000d61100720c */ /* 0x040fe40003f04070 */
[----:B------:R-:W-:Y:S02]  /*3b30*/  ISETP.GT.U32.AND P1, PT, R17, R215, PT ;  /* 0x000000d71100720c */ /* 0x000fe40003f24070 */
[----:B------:R-:W-:-:S02]  /*3b40*/  FSEL R177, R177, -INF , !P6 ;  /* 0xff800000b1b17808 */ /* 0x000fc40007000000 */
[----:B------:R-:W-:Y:S01]  /*3b50*/  IADD3 R17, P6, R8, 0x29, RZ ;  /* 0x0000002908117810 */ /* 0x000fe20007fde0ff */
[----:B------:R-:W-:Y:S01]  /*3b60*/  FMUL R141, R168, c[0x0][0x188] ;  /* 0x00006200a88d7a20 */ /* 0x000fe20000400000 */
[----:B------:R-:W-:Y:S01]  /*3b70*/  FSEL R183, R179, -INF , !P2 ;  /* 0xff800000b3b77808 */ /* 0x000fe20005000000 */
[----:B------:R-:W-:Y:S01]  /*3b80*/  FMUL R36, R170, c[0x0][0x188] ;  /* 0x00006200aa247a20 */ /* 0x000fe20000400000 */
[----:B------:R-:W-:Y:S01]  /*3b90*/  ISETP.GT.U32.AND.EX P4, PT, R34, RZ, PT, P4 ;  /* 0x000000ff2200720c */ /* 0x000fe20003f84140 */
[----:B------:R-:W-:Y:S01]  /*3ba0*/  FMUL R156, R156, c[0x0][0x188] ;  /* 0x000062009c9c7a20 */ /* 0x000fe20000400000 */
[C---:B------:R-:W-:Y:S02]  /*3bb0*/  ISETP.GT.U32.AND.EX P5, PT, R34.reuse, RZ, PT, P5 ;  /* 0x000000ff2200720c */ /* 0x040fe40003fa4150 */
[C---:B------:R-:W-:Y:S02]  /*3bc0*/  ISETP.GT.U32.AND.EX P0, PT, R34.reuse, RZ, PT, P0 ;  /* 0x000000ff2200720c */ /* 0x040fe40003f04100 */
[----:B------:R-:W-:-:S02]  /*3bd0*/  ISETP.GT.U32.AND.EX P1, PT, R34, RZ, PT, P1 ;  /* 0x000000ff2200720c */ /* 0x000fc40003f24110 */
[----:B------:R-:W-:Y:S02]  /*3be0*/  ISETP.GT.U32.AND P2, PT, R17, R5, PT ;  /* 0x000000051100720c */ /* 0x000fe40003f44070 */
[----:B------:R-:W-:Y:S01]  /*3bf0*/  IADD3.X R34, RZ, R13, RZ, P6, !PT ;  /* 0x0000000dff227210 */ /* 0x000fe200037fe4ff */
[----:B------:R-:W-:Y:S01]  /*3c00*/  HMMA.16816.F32.BF16 R104, R144, R126, R104 ;  /* 0x0000007e9068723c */ /* 0x000fe20000041868 */
[----:B------:R-:W-:Y:S01]  /*3c10*/  FSEL R141, R141, -INF , !P4 ;  /* 0xff8000008d8d7808 */ /* 0x000fe20006000000 */
[----:B------:R-:W-:Y:S01]  /*3c20*/  FMUL R140, R169, c[0x0][0x188] ;  /* 0x00006200a98c7a20 */ /* 0x000fe20000400000 */
[----:B------:R-:W-:Y:S02]  /*3c30*/  FSEL R36, R36, -INF , !P5 ;  /* 0xff80000024247808 */ /* 0x000fe40006800000 */
[C---:B------:R-:W-:Y:S02]  /*3c40*/  ISETP.GT.U32.AND P3, PT, R17.reuse, R213, PT ;  /* 0x000000d51100720c */ /* 0x040fe40003f64070 */
[C---:B------:R-:W-:Y:S01]  /*3c50*/  ISETP.GT.U32.AND P4, PT, R17.reuse, R214, PT ;  /* 0x000000d61100720c */ /* 0x040fe20003f84070 */
[----:B------:R-:W-:Y:S01]  /*3c60*/  HMMA.16816.F32.BF16 R160, R128, R162, R200 ;  /* 0x000000a280a0723c */ /* 0x000fe200000418c8 */
[----:B------:R-:W-:-:S02]  /*3c70*/  ISETP.GT.U32.AND P5, PT, R17, R215, PT ;  /* 0x000000d71100720c */ /* 0x000fc40003fa4070 */
[----:B------:R-:W-:Y:S02]  /*3c80*/  FSEL R173, R156, -INF , !P0 ;  /* 0xff8000009cad7808 */ /* 0x000fe40004000000 */
[----:B------:R-:W-:Y:S02]  /*3c90*/  ISETP.GT.U32.AND.EX P2, PT, R34, RZ, PT, P2 ;  /* 0x000000ff2200720c */ /* 0x000fe40003f44120 */
[----:B------:R-:W-:Y:S01]  /*3ca0*/  IADD3 R17, P0, R8, 0x30, RZ ;  /* 0x0000003008117810 */ /* 0x000fe20007f1e0ff */
[----:B------:R-:W-:Y:S01]  /*3cb0*/  FMUL R158, R158, c[0x0][0x188] ;  /* 0x000062009e9e7a20 */ /* 0x000fe20000400000 */
[----:B------:R-:W-:Y:S02]  /*3cc0*/  FSEL R140, R140, -INF , !P2 ;  /* 0xff8000008c8c7808 */ /* 0x000fe40005000000 */
[C---:B------:R-:W-:Y:S02]  /*3cd0*/  ISETP.GT.U32.AND P6, PT, R17.reuse, R5, PT ;  /* 0x000000051100720c */ /* 0x040fe40003fc4070 */
[----:B------:R-:W-:-:S02]  /*3ce0*/  ISETP.GT.U32.AND P2, PT, R17, R214, PT ;  /* 0x000000d61100720c */ /* 0x000fc40003f44070 */
[----:B------:R-:W-:Y:S01]  /*3cf0*/  IADD3.X R83, RZ, R13, RZ, P0, !PT ;  /* 0x0000000dff537210 */ /* 0x000fe200007fe4ff */
[----:B------:R-:W-:Y:S01]  /*3d00*/  HMMA.16816.F32.BF16 R164, R144, R154, R164 ;  /* 0x0000009a90a4723c */ /* 0x000fe200000418a4 */
[----:B------:R-:W-:Y:S01]  /*3d10*/  FSEL R179, R158, -INF , !P1 ;  /* 0xff8000009eb37808 */ /* 0x000fe20004800000 */
[----:B------:R-:W-:Y:S01]  /*3d20*/  FMUL R20, R20, c[0x0][0x188] ;  /* 0x0000620014147a20 */ /* 0x000fe20000400000 */
[----:B------:R-:W-:Y:S01]  /*3d30*/  ISETP.GT.U32.AND P1, PT, R17, R213, PT ;  /* 0x000000d51100720c */ /* 0x000fe20003f24070 */
[----:B------:R-:W-:Y:S01]  /*3d40*/  FMUL R72, R72, c[0x0][0x188] ;  /* 0x0000620048487a20 */ /* 0x000fe20000400000 */
[----:B------:R-:W-:Y:S01]  /*3d50*/  ISETP.GT.U32.AND.EX P6, PT, R83, RZ, PT, P6 ;  /* 0x000000ff5300720c */ /* 0x000fe20003fc4160 */
[----:B------:R-:W-:Y:S01]  /*3d60*/  FMUL R157, R157, c[0x0][0x188] ;  /* 0x000062009d9d7a20 */ /* 0x000fe20000400000 */
[----:B------:R-:W-:Y:S02]  /*3d70*/  IADD3 R144, P0, R8, 0x31, RZ ;  /* 0x0000003108907810 */ /* 0x000fe40007f1e0ff */
[----:B------:R-:W-:-:S02]  /*3d80*/  ISETP.GT.U32.AND.EX P2, PT, R83, RZ, PT, P2 ;  /* 0x000000ff5300720c */ /* 0x000fc40003f44120 */
[----:B------:R-:W-:Y:S01]  /*3d90*/  ISETP.GT.U32.AND.EX P4, PT, R34, RZ, PT, P4 ;  /* 0x000000ff2200720c */ /* 0x000fe20003f84140 */
[----:B------:R-:W-:Y:S01]  /*3da0*/  FMUL R22, R22, c[0x0][0x188] ;  /* 0x0000620016167a20 */ /* 0x000fe20000400000 */
[----:B------:R-:W-:Y:S02]  /*3db0*/  ISETP.GT.U32.AND.EX P1, PT, R83, RZ, PT, P1 ;  /* 0x000000ff5300720c */ /* 0x000fe40003f24110 */
[----:B------:R-:W-:Y:S01]  /*3dc0*/  FSEL R182, R20, -INF , !P6 ;  /* 0xff80000014b67808 */ /* 0x000fe20007000000 */
[----:B------:R-:W-:Y:S01]  /*3dd0*/  IMAD.X R20, RZ, RZ, R13, P0 ;  /* 0x000000ffff147224 */ /* 0x000fe200000e060d */
[----:B------:R-:W-:Y:S02]  /*3de0*/  FSEL R186, R72, -INF , !P2 ;  /* 0xff80000048ba7808 */ /* 0x000fe40005000000 */
[----:B------:R-:W-:Y:S02]  /*3df0*/  FSEL R168, R157, -INF , !P4 ;  /* 0xff8000009da87808 */ /* 0x000fe40006000000 */
[----:B------:R-:W-:-:S02]  /*3e00*/  IADD3 R72, P2, R8, 0x38, RZ ;  /* 0x0000003808487810 */ /* 0x000fc40007f5e0ff */
[----:B------:R-:W-:Y:S01]  /*3e10*/  ISETP.GT.U32.AND P4, PT, R144, R5, PT ;  /* 0x000000059000720c */ /* 0x000fe20003f84070 */
[----:B------:R-:W-:Y:S01]  /*3e20*/  FMUL R21, R21, c[0x0][0x188] ;  /* 0x0000620015157a20 */ /* 0x000fe20000400000 */
[----:B------:R-:W-:Y:S02]  /*3e30*/  FSEL R178, R22, -INF , !P1 ;  /* 0xff80000016b27808 */ /* 0x000fe40004800000 */
[----:B------:R-:W-:Y:S02]  /*3e40*/  IADD3.X R22, RZ, R13, RZ, P2, !PT ;  /* 0x0000000dff167210 */ /* 0x000fe400017fe4ff */
[----:B------:R-:W-:Y:S02]  /*3e50*/  ISETP.GT.U32.AND P6, PT, R144, R213, PT ;  /* 0x000000d59000720c */ /* 0x000fe40003fc4070 */
[----:B------:R-:W-:Y:S02]  /*3e60*/  ISETP.GT.U32.AND.EX P4, PT, R20, RZ, PT, P4 ;  /* 0x000000ff1400720c */ /* 0x000fe40003f84140 */
[----:B------:R-:W-:Y:S01]  /*3e70*/  ISETP.GT.U32.AND P2, PT, R72, R5, PT ;  /* 0x000000054800720c */ /* 0x000fe20003f44070 */
[----:B------:R-:W-:Y:S01]  /*3e80*/  FMUL R23, R23, c[0x0][0x188] ;  /* 0x0000620017177a20 */ /* 0x000fe20000400000 */
[----:B------:R-:W-:Y:S01]  /*3e90*/  ISETP.GT.U32.AND P1, PT, R144, R214, PT ;  /* 0x000000d69000720c */ /* 0x000fe20003f24070 */
[----:B------:R-:W-:Y:S01]  /*3ea0*/  FMUL R104, R104, c[0x0][0x188] ;  /* 0x0000620068687a20 */ /* 0x000fe20000400000 */
[----:B------:R-:W-:Y:S01]  /*3eb0*/  HMMA.16816.F32.BF16 R100, R100, R92, RZ ;  /* 0x0000005c6464723c */ /* 0x000fe200000418ff */
[----:B------:R-:W-:-:S02]  /*3ec0*/  FSEL R180, R21, -INF , !P4 ;  /* 0xff80000015b47808 */ /* 0x000fc40006000000 */
[----:B------:R-:W-:Y:S02]  /*3ed0*/  ISETP.GT.U32.AND.EX P6, PT, R20, RZ, PT, P6 ;  /* 0x000000ff1400720c */ /* 0x000fe40003fc4160 */
[----:B------:R-:W-:Y:S02]  /*3ee0*/  ISETP.GT.U32.AND.EX P2, PT, R22, RZ, PT, P2 ;  /* 0x000000ff1600720c */ /* 0x000fe40003f44120 */
[----:B------:R-:W-:Y:S01]  /*3ef0*/  IADD3 R92, P4, R8, 0x8, RZ ;  /* 0x00000008085c7810 */ /* 0x000fe20007f9e0ff */
[----:B------:R-:W-:Y:S01]  /*3f00*/  HMMA.16816.F32.BF16 R160, R116, R152, R160 ;  /* 0x0000009874a0723c */ /* 0x000fe200000418a0 */
[----:B------:R-:W-:Y:S01]  /*3f10*/  FMUL R73, R73, c[0x0][0x188] ;  /* 0x0000620049497a20 */ /* 0x000fe20000400000 */
[----:B------:R-:W-:Y:S02]  /*3f20*/  ISETP.GT.U32.AND.EX P1, PT, R20, RZ, PT, P1 ;  /* 0x000000ff1400720c */ /* 0x000fe40003f24110 */
[----:B------:R-:W-:Y:S02]  /*3f30*/  FSEL R175, R23, -INF , !P6 ;  /* 0xff80000017af7808 */ /* 0x000fe40007000000 */
[----:B------:R-:W-:Y:S01]  /*3f40*/  FSEL R181, R104, -INF , !P2 ;  /* 0xff80000068b57808 */ /* 0x000fe20005000000 */
[----:B------:R-:W-:Y:S01]  /*3f50*/  FMUL R39, R171, c[0x0][0x188] ;  /* 0x00006200ab277a20 */ /* 0x000fe20000400000 */
[----:B------:R-:W-:-:S02]  /*3f60*/  ISETP.GT.U32.AND P6, PT, R72, R213, PT ;  /* 0x000000d54800720c */ /* 0x000fc40003fc4070 */
[----:B------:R-:W-:Y:S02]  /*3f70*/  ISETP.GT.U32.AND P2, PT, R92, R214, PT ;  /* 0x000000d65c00720c */ /* 0x000fe40003f44070 */
[----:B------:R-:W-:Y:S01]  /*3f80*/  IADD3.X R23, RZ, R13, RZ, P4, !PT ;  /* 0x0000000dff177210 */ /* 0x000fe200027fe4ff */
[----:B------:R-:W-:Y:S01]  /*3f90*/  FMUL R106, R106, c[0x0][0x188] ;  /* 0x000062006a6a7a20 */ /* 0x000fe20000400000 */
[----:B------:R-:W-:Y:S01]  /*3fa0*/  ISETP.GT.U32.AND.EX P3, PT, R34, RZ, PT, P3 ;  /* 0x000000ff2200720c */ /* 0x000fe20003f64130 */
[----:B------:R-:W-:Y:S01]  /*3fb0*/  FMUL R16, R16, c[0x0][0x188] ;  /* 0x0000620010107a20 */ /* 0x000fe20000400000 */
[----:B------:R-:W-:Y:S02]  /*3fc0*/  FSEL R187, R73, -INF , !P1 ;  /* 0xff80000049bb7808 */ /* 0x000fe40004800000 */
[----:B------:R-:W-:Y:S02]  /*3fd0*/  ISETP.GT.U32.AND P1, PT, R92, R5, PT ;  /* 0x000000055c00720c */ /* 0x000fe40003f24070 */
[----:B------:R-:W-:-:S02]  /*3fe0*/  ISETP.GT.U32.AND.EX P6, PT, R22, RZ, PT, P6 ;  /* 0x000000ff1600720c */ /* 0x000fc40003fc4160 */
[----:B------:R-:W-:Y:S01]  /*3ff0*/  ISETP.GT.U32.AND.EX P2, PT, R23, RZ, PT, P2 ;  /* 0x000000ff1700720c */ /* 0x000fe20003f44120 */
[----:B------:R-:W-:Y:S01]  /*4000*/  FMUL R21, R80, c[0x0][0x188] ;  /* 0x0000620050157a20 */ /* 0x000fe20000400000 */
[----:B------:R-:W-:Y:S02]  /*4010*/  FSEL R39, R39, -INF , !P3 ;  /* 0xff80000027277808 */ /* 0x000fe40005800000 */
[----:B------:R-:W-:Y:S02]  /*4020*/  ISETP.GT.U32.AND P3, PT, R17, R215, PT ;  /* 0x000000d71100720c */ /* 0x000fe40003f64070 */
[----:B------:R-:W-:Y:S02]  /*4030*/  ISETP.GT.U32.AND.EX P1, PT, R23, RZ, PT, P1 ;  /* 0x000000ff1700720c */ /* 0x000fe40003f24110 */
[----:B------:R-:W-:Y:S02]  /*4040*/  FSEL R174, R106, -INF , !P6 ;  /* 0xff8000006aae7808 */ /* 0x000fe40007000000 */
[----:B------:R-:W-:-:S02]  /*4050*/  FSEL R17, R16, -INF , !P2 ;  /* 0xff80000010117808 */ /* 0x000fc40005000000 */
[CC--:B------:R-:W-:Y:S02]  /*4060*/  ISETP.GT.U32.AND P6, PT, R8.reuse, R213.reuse, PT ;  /* 0x000000d50800720c */ /* 0x0c0fe40003fc4070 */
[----:B------:R-:W-:Y:S01]  /*4070*/  ISETP.GE.U32.AND P2, PT, R8, R213, PT ;  /* 0x000000d50800720c */ /* 0x000fe20003f46070 */
[----:B------:R-:W-:Y:S01]  /*4080*/  FMUL R73, R167, c[0x0][0x188] ;  /* 0x00006200a7497a20 */ /* 0x000fe20000400000 */
[----:B------:R-:W-:Y:S01]  /*4090*/  ISETP.GT.U32.AND P4, PT, R92, R215, PT ;  /* 0x000000d75c00720c */ /* 0x000fe20003f84070 */
[----:B------:R-:W-:Y:S01]  /*40a0*/  FMUL R92, R166, c[0x0][0x188] ;  /* 0x00006200a65c7a20 */ /* 0x000fe20000400000 */
[----:B------:R-:W-:Y:S02]  /*40b0*/  FSEL R21, R21, -INF , !P1 ;  /* 0xff80000015157808 */ /* 0x000fe40004800000 */
[----:B------:R-:W-:Y:S02]  /*40c0*/  ISETP.GT.U32.AND P1, PT, R8, R5, PT ;  /* 0x000000050800720c */ /* 0x000fe40003f24070 */
[----:B------:R-:W-:-:S02]  /*40d0*/  ISETP.GT.U32.AND.EX P6, PT, R13, RZ, PT, P6 ;  /* 0x000000ff0d00720c */ /* 0x000fc40003fc4160 */
[C---:B------:R-:W-:Y:S01]  /*40e0*/  ISETP.GE.U32.AND.EX P2, PT, R13.reuse, RZ, PT, P2 ;  /* 0x000000ff0d00720c */ /* 0x040fe20003f46120 */
[----:B------:R-:W-:Y:S01]  /*40f0*/  FMUL R82, R82, c[0x0][0x188] ;  /* 0x0000620052527a20 */ /* 0x000fe20000400000 */
[----:B------:R-:W-:Y:S02]  /*4100*/  ISETP.GT.U32.AND.EX P1, PT, R13, RZ, PT, P1 ;  /* 0x000000ff0d00720c */ /* 0x000fe40003f24110 */
[----:B------:R-:W-:Y:S02]  /*4110*/  FSEL R92, R92, -INF , !P6 ;  /* 0xff8000005c5c7808 */ /* 0x000fe40007000000 */
[----:B------:R-:W-:Y:S01]  /*4120*/  FSEL R73, R73, -INF , !P2 ;  /* 0xff80000049497808 */ /* 0x000fe20005000000 */
[----:B------:R-:W-:Y:S01]  /*4130*/  HMMA.16816.F32.BF16 R160, R112, R154, R160 ;  /* 0x0000009a70a0723c */ /* 0x000fe200000418a0 */
[C---:B------:R-:W-:Y:S02]  /*4140*/  ISETP.GT.U32.AND P6, PT, R72.reuse, R214, PT ;  /* 0x000000d64800720c */ /* 0x040fe40003fc4070 */
[----:B------:R-:W-:-:S02]  /*4150*/  ISETP.GT.U32.AND P2, PT, R72, R215, PT ;  /* 0x000000d74800720c */ /* 0x000fc40003f44070 */
[----:B------:R-:W-:Y:S02]  /*4160*/  FSEL R72, R82, -INF , !P1 ;  /* 0xff80000052487808 */ /* 0x000fe40004800000 */
[----:B------:R-:W-:Y:S01]  /*4170*/  FMNMX R81, R92, R73, !PT ;  /* 0x000000495c517209 */ /* 0x000fe20007800000 */
[----:B------:R-:W-:Y:S01]  /*4180*/  FMUL R16, R18, c[0x0][0x188] ;  /* 0x0000620012107a20 */ /* 0x000fe20000400000 */
[----:B------:R-:W-:Y:S02]  /*4190*/  ISETP.GT.U32.AND.EX P4, PT, R23, RZ, PT, P4 ;  /* 0x000000ff1700720c */ /* 0x000fe40003f84140 */
[----:B------:R-:W-:Y:S02]  /*41a0*/  FMNMX R80, R72, R81, !PT ;  /* 0x0000005148507209 */ /* 0x000fe40007800000 */
[----:B------:R-:W-:Y:S02]  /*41b0*/  FSEL R16, R16, -INF , !P4 ;  /* 0xff80000010107808 */ /* 0x000fe40006000000 */
[----:B------:R-:W-:-:S02]  /*41c0*/  FMNMX R23, R11, R80, !PT ;  /* 0x000000500b177209 */ /* 0x000fc40007800000 */
[----:B------:R-:W-:Y:S01]  /*41d0*/  ISETP.GE.U32.AND P4, PT, R8, R5, PT ;  /* 0x000000050800720c */ /* 0x000fe20003f86070 */
[----:B------:R-:W-:Y:S01]  /*41e0*/  FMUL R18, R164, c[0x0][0x188] ;  /* 0x00006200a4127a20 */ /* 0x000fe20000400000 */
[----:B------:R-:W-:Y:S01]  /*41f0*/  FMNMX R80, R98, R23, !PT ;  /* 0x0000001762507209 */ /* 0x000fe20007800000 */
[----:B------:R-:W-:Y:S01]  /*4200*/  FMUL R93, R165, c[0x0][0x188] ;  /* 0x00006200a55d7a20 */ /* 0x000fe20000400000 */
[----:B------:R-:W-:Y:S02]  /*4210*/  ISETP.GE.U32.AND.EX P4, PT, R13, RZ, PT, P4 ;  /* 0x000000ff0d00720c */ /* 0x000fe40003f86140 */
[----:B------:R-:W-:Y:S02]  /*4220*/  FMNMX R80, R19, R80, !PT ;  /* 0x0000005013507209 */ /* 0x000fe40007800000 */
[----:B------:R-:W-:Y:S02]  /*4230*/  FSEL R18, R18, -INF , !P1 ;  /* 0xff80000012127808 */ /* 0x000fe40004800000 */
[----:B------:R-:W-:-:S02]  /*4240*/  FSEL R93, R93, -INF , !P4 ;  /* 0xff8000005d5d7808 */ /* 0x000fc40006000000 */
[----:B------:R-:W-:Y:S02]  /*4250*/  FMNMX R23, R97, R80, !PT ;  /* 0x0000005061177209 */ /* 0x000fe40007800000 */
[----:B------:R-:W-:Y:S02]  /*4260*/  ISETP.GT.U32.AND P1, PT, R8, R214, PT ;  /* 0x000000d60800720c */ /* 0x000fe40003f24070 */
[----:B------:R-:W-:Y:S01]  /*4270*/  FMNMX R80, R18, R93, !PT ;  /* 0x0000005d12507209 */ /* 0x000fe20007800000 */
[----:B------:R-:W-:Y:S01]  /*4280*/  HMMA.16816.F32.BF16 R100, R128, R94, R100 ;  /* 0x0000005e8064723c */ /* 0x000fe20000041864 */
[----:B------:R-:W-:Y:S01]  /*4290*/  FMUL R82, R160, c[0x0][0x188] ;  /* 0x00006200a0527a20 */ /* 0x000fe20000400000 */
[----:B------:R-:W-:Y:S02]  /*42a0*/  ISETP.GT.U32.AND.EX P1, PT, R13, RZ, PT, P1 ;  /* 0x000000ff0d00720c */ /* 0x000fe40003f24110 */
[----:B------:R-:W-:-:S03]  /*42b0*/  FMNMX R81, R21, R80, !PT ;  /* 0x0000005015517209 */ /* 0x000fc60007800000 */
[----:B------:R-:W-:Y:S02]  /*42c0*/  FMNMX R95, R96, R23, !PT ;  /* 0x00000017605f7209 */ /* 0x000fe40007800000 */
[----:B------:R-:W-:Y:S02]  /*42d0*/  ISETP.GE.U32.AND P4, PT, R8, R214, PT ;  /* 0x000000d60800720c */ /* 0x000fe40003f86070 */
[----:B------:R-:W-:Y:S02]  /*42e0*/  FSEL R82, R82, -INF , !P1 ;  /* 0xff80000052527808 */ /* 0x000fe40004800000 */
[----:B------:R-:W-:Y:S02]  /*42f0*/  FMNMX R104, R38, R95, !PT ;  /* 0x0000005f26687209 */ /* 0x000fe40007800000 */
[----:B------:R-:W-:Y:S02]  /*4300*/  FMNMX R94, R12, R81, !PT ;  /* 0x000000510c5e7209 */ /* 0x000fe40007800000 */
[----:B------:R-:W-:Y:S01]  /*4310*/  ISETP.GT.U32.AND P1, PT, R8, R215, PT ;  /* 0x000000d70800720c */ /* 0x000fe20003f24070 */
[----:B------:R-:W-:Y:S01]  /*4320*/  FMUL R23, R161, c[0x0][0x188] ;  /* 0x00006200a1177a20 */ /* 0x000fe20000400000 */
[----:B------:R-:W-:Y:S01]  /*4330*/  ISETP.GE.U32.AND.EX P4, PT, R13, RZ, PT, P4 ;  /* 0x000000ff0d00720c */ /* 0x000fe20003f86140 */
[----:B------:R-:W-:Y:S01]  /*4340*/  FMUL R80, R162, c[0x0][0x188] ;  /* 0x00006200a2507a20 */ /* 0x000fe20000400000 */
[----:B------:R-:W-:-:S02]  /*4350*/  FMNMX R95, R37, R104, !PT ;  /* 0x00000068255f7209 */ /* 0x000fc40007800000 */
[----:B------:R-:W-:Y:S02]  /*4360*/  FMNMX R81, R91, R94, !PT ;  /* 0x0000005e5b517209 */ /* 0x000fe40007800000 */
[----:B------:R-:W-:Y:S02]  /*4370*/  ISETP.GT.U32.AND.EX P1, PT, R13, RZ, PT, P1 ;  /* 0x000000ff0d00720c */ /* 0x000fe40003f24110 */
[----:B------:R-:W-:Y:S02]  /*4380*/  FSEL R23, R23, -INF , !P4 ;  /* 0xff80000017177808 */ /* 0x000fe40006000000 */
[----:B------:R-:W-:Y:S02]  /*4390*/  FMNMX R104, R36, R95, !PT ;  /* 0x0000005f24687209 */ /* 0x000fe40007800000 */
[----:B------:R-:W-:Y:S02]  /*43a0*/  FMNMX R94, R90, R81, !PT ;  /* 0x000000515a5e7209 */ /* 0x000fe40007800000 */
[----:B------:R-:W-:-:S02]  /*43b0*/  ISETP.GE.U32.AND P4, PT, R8, R215, PT ;  /* 0x000000d70800720c */ /* 0x000fc40003f86070 */
[----:B------:R-:W-:Y:S02]  /*43c0*/  FSEL R80, R80, -INF , !P1 ;  /* 0xff80000050507808 */ /* 0x000fe40004800000 */
[----:B------:R-:W-:Y:S02]  /*43d0*/  IADD3 R8, P1, R8, 0x39, RZ ;  /* 0x0000003908087810 */ /* 0x000fe40007f3e0ff */
[----:B------:R-:W-:Y:S02]  /*43e0*/  FMNMX R95, R39, R104, !PT ;  /* 0x00000068275f7209 */ /* 0x000fe40007800000 */
[----:B------:R-:W-:Y:S02]  /*43f0*/  FMNMX R81, R89, R94, !PT ;  /* 0x0000005e59517209 */ /* 0x000fe40007800000 */
[----:B------:R-:W-:Y:S01]  /*4400*/  ISETP.GE.U32.AND.EX P4, PT, R13, RZ, PT, P4 ;  /* 0x000000ff0d00720c */ /* 0x000fe20003f86140 */
[----:B------:R-:W-:Y:S01]  /*4410*/  IMAD.X R13, RZ, RZ, R13, P1 ;  /* 0x000000ffff0d7224 */ /* 0x000fe200008e060d */
[----:B------:R-:W-:-:S02]  /*4420*/  ISETP.GT.U32.AND P1, PT, R8, R213, PT ;  /* 0x000000d50800720c */ /* 0x000fc40003f24070 */
[----:B------:R-:W-:Y:S02]  /*4430*/  FMNMX R94, R178, R95, !PT ;  /* 0x0000005fb25e7209 */ /* 0x000fe40007800000 */
[----:B------:R-:W-:Y:S01]  /*4440*/  FMNMX R81, R88, R81, !PT ;  /* 0x0000005158517209 */ /* 0x000fe20007800000 */
[----:B------:R-:W-:Y:S01]  /*4450*/  FMUL R107, R107, c[0x0][0x188] ;  /* 0x000062006b6b7a20 */ /* 0x000fe20000400000 */
[----:B------:R-:W-:Y:S02]  /*4460*/  ISETP.GT.U32.AND.EX P1, PT, R13, RZ, PT, P1 ;  /* 0x000000ff0d00720c */ /* 0x000fe40003f24110 */
[----:B------:R-:W-:Y:S02]  /*4470*/  FMNMX R129, R175, R94, !PT ;  /* 0x0000005eaf817209 */ /* 0x000fe40007800000 */
[----:B------:R-:W-:Y:S01]  /*4480*/  FMNMX R95, R184, R81, !PT ;  /* 0x00000051b85f7209 */ /* 0x000fe20007800000 */
[----:B------:R-:W-:Y:S01]  /*4490*/  HMMA.16816.F32.BF16 R100, R116, R124, R100 ;  /* 0x0000007c7464723c */ /* 0x000fe20000041864 */
[----:B------:R-:W-:Y:S01]  /*44a0*/  FSEL R162, R107, -INF , !P1 ;  /* 0xff8000006ba27808 */ /* 0x000fe20004800000 */
[----:B------:R-:W-:Y:S01]  /*44b0*/  BAR.SYNC.DEFER_BLOCKING 0x0 ;  /* 0x0000000000007b1d */ /* 0x000fe20000010000 */
[----:B------:R-:W-:-:S02]  /*44c0*/  FMNMX R129, R174, R129, !PT ;  /* 0x00000081ae817209 */ /* 0x000fc40007800000 */
[----:B------:R-:W-:Y:S02]  /*44d0*/  FMNMX R104, R142, R95, !PT ;  /* 0x0000005f8e687209 */ /* 0x000fe40007800000 */
[----:B------:R-:W-:Y:S01]  /*44e0*/  ISETP.GT.U32.AND P1, PT, R8, R5, PT ;  /* 0x000000050800720c */ /* 0x000fe20003f24070 */
[----:B------:R-:W-:Y:S01]  /*44f0*/  FMUL R105, R105, c[0x0][0x188] ;  /* 0x0000620069697a20 */ /* 0x000fe20000400000 */
[----:B------:R-:W-:Y:S02]  /*4500*/  FMNMX R94, R162, R129, !PT ;  /* 0x00000081a25e7209 */ /* 0x000fe40007800000 */
[----:B------:R-:W-:Y:S02]  /*4510*/  FMNMX R107, R141, R104, !PT ;  /* 0x000000688d6b7209 */ /* 0x000fe40007800000 */
[----:B------:R-:W-:Y:S01]  /*4520*/  ISETP.GT.U32.AND.EX P1, PT, R13, RZ, PT, P1 ;  /* 0x000000ff0d00720c */ /* 0x000fe20003f24110 */
[----:B------:R-:W-:Y:S01]  /*4530*/  FMUL R81, R163, c[0x0][0x188] ;  /* 0x00006200a3517a20 */ /* 0x000fe20000400000 */
[----:B------:R-:W-:Y:S01]  /*4540*/  FMNMX R104, R82, R23, !PT ;  /* 0x0000001752687209 */ /* 0x000fe20007800000 */
[----:B------:R-:W0:Y:S01]  /*4550*/  SHFL.BFLY PT, R95, R94, 0x2, 0x1f ;  /* 0x0c401f005e5f7f89 */ /* 0x000e2200000e0000 */
[----:B------:R-:W-:-:S02]  /*4560*/  FMNMX R107, R140, R107, !PT ;  /* 0x0000006b8c6b7209 */ /* 0x000fc40007800000 */
[----:B------:R-:W-:Y:S02]  /*4570*/  FSEL R165, R105, -INF , !P1 ;  /* 0xff80000069a57808 */ /* 0x000fe40004800000 */
[----:B------:R-:W-:Y:S02]  /*4580*/  FMNMX R105, R17, R104, !PT ;  /* 0x0000006811697209 */ /* 0x000fe40007800000 */
[----:B------:R-:W-:Y:S02]  /*4590*/  FSEL R81, R81, -INF , !P4 ;  /* 0xff80000051517808 */ /* 0x000fe40006000000 */
[----:B------:R-:W-:Y:S02]  /*45a0*/  FMNMX R107, R182, R107, !PT ;  /* 0x0000006bb66b7209 */ /* 0x000fe40007800000 */
[----:B------:R-:W-:Y:S02]  /*45b0*/  ISETP.GT.U32.AND.EX P5, PT, R34, RZ, PT, P5 ;  /* 0x000000ff2200720c */ /* 0x000fe40003fa4150 */
[----:B------:R-:W-:-:S02]  /*45c0*/  ISETP.GT.U32.AND P0, PT, R144, R215, PT ;  /* 0x000000d79000720c */ /* 0x000fc40003f04070 */
[----:B------:R-:W-:Y:S01]  /*45d0*/  ISETP.GT.U32.AND.EX P3, PT, R83, RZ, PT, P3 ;  /* 0x000000ff5300720c */ /* 0x000fe20003f64130 */
[----:B------:R-:W-:Y:S01]  /*45e0*/  HMMA.16816.F32.BF16 R100, R112, R126, R100 ;  /* 0x0000007e7064723c */ /* 0x000fe20000041864 */
[----:B------:R-:W-:Y:S01]  /*45f0*/  FMNMX R34, R4, R105, !PT ;  /* 0x0000006904227209 */ /* 0x000fe20007800000 */
[----:B------:R-:W-:Y:S01]  /*4600*/  FMUL R74, R74, c[0x0][0x188] ;  /* 0x000062004a4a7a20 */ /* 0x000fe20000400000 */
[C---:B------:R-:W-:Y:S01]  /*4610*/  ISETP.GT.U32.AND P4, PT, R8.reuse, R214, PT ;  /* 0x000000d60800720c */ /* 0x040fe20003f84070 */
[----:B------:R-:W-:Y:S01]  /*4620*/  FMUL R75, R75, c[0x0][0x188] ;  /* 0x000062004b4b7a20 */ /* 0x000fe20000400000 */
[----:B------:R-:W-:Y:S01]  /*4630*/  ISETP.GT.U32.AND P1, PT, R8, R215, PT ;  /* 0x000000d70800720c */ /* 0x000fe20003f24070 */
[----:B------:R-:W-:Y:S01]  /*4640*/  LDSM.16.M88.4 R124, [R14+0x8400] ;  /* 0x008400000e7c783b */ /* 0x000fe20000000200 */
[----:B------:R-:W-:Y:S02]  /*4650*/  FMNMX R8, R180, R107, !PT ;  /* 0x0000006bb4087209 */ /* 0x000fe40007800000 */
[----:B------:R-:W-:Y:S01]  /*4660*/  FMNMX R83, R80, R81, !PT ;  /* 0x0000005150537209 */ /* 0x000fe20007800000 */
[----:B------:R-:W-:Y:S01]  /*4670*/  LDSM.16.M88.4 R116, [R14+0x8800] ;  /* 0x008800000e74783b */ /* 0x000fe20000000200 */
[----:B------:R-:W-:-:S02]  /*4680*/  FMNMX R105, R151, R34, !PT ;  /* 0x0000002297697209 */ /* 0x000fc40007800000 */
[----:B------:R-:W-:Y:S01]  /*4690*/  ISETP.GT.U32.AND.EX P0, PT, R20, RZ, PT, P0 ;  /* 0x000000ff1400720c */ /* 0x000fe20003f04100 */
[----:B------:R-:W-:Y:S01]  /*46a0*/  LDSM.16.M88.4 R112, [R14+0x8c00] ;  /* 0x008c00000e70783b */ /* 0x000fe20000000200 */
[----:B------:R-:W-:Y:S02]  /*46b0*/  FMNMX R8, R181, R8, !PT ;  /* 0x00000008b5087209 */ /* 0x000fe40007800000 */
[----:B------:R-:W-:Y:S02]  /*46c0*/  FMNMX R20, R16, R83, !PT ;  /* 0x0000005310147209 */ /* 0x000fe40007800000 */
[----:B------:R-:W-:Y:S02]  /*46d0*/  FMNMX R34, R150, R105, !PT ;  /* 0x0000006996227209 */ /* 0x000fe40007800000 */
[----:B------:R-:W-:Y:S02]  /*46e0*/  FMNMX R8, R165, R8, !PT ;  /* 0x00000008a5087209 */ /* 0x000fe40007800000 */
[----:B------:R-:W-:-:S02]  /*46f0*/  FMNMX R20, R3, R20, !PT ;  /* 0x0000001403147209 */ /* 0x000fc40007800000 */
[----:B------:R-:W-:Y:S01]  /*4700*/  FMNMX R83, R149, R34, !PT ;  /* 0x0000002295537209 */ /* 0x000fe20007800000 */
[----:B------:R-:W1:Y:S01]  /*4710*/  SHFL.BFLY PT, R105, R8, 0x2, 0x1f ;  /* 0x0c401f0008697f89 */ /* 0x000e6200000e0000 */
[----:B------:R-:W-:Y:S02]  /*4720*/  FMNMX R20, R33, R20, !PT ;  /* 0x0000001421147209 */ /* 0x000fe40007800000 */
[----:B------:R-:W-:Y:S02]  /*4730*/  FMNMX R83, R148, R83, !PT ;  /* 0x0000005394537209 */ /* 0x000fe40007800000 */
[C---:B------:R-:W-:Y:S02]  /*4740*/  ISETP.GT.U32.AND.EX P4, PT, R13.reuse, RZ, PT, P4 ;  /* 0x000000ff0d00720c */ /* 0x040fe40003f84140 */
[----:B------:R-:W-:Y:S02]  /*4750*/  ISETP.GT.U32.AND.EX P1, PT, R13, RZ, PT, P1 ;  /* 0x000000ff0d00720c */ /* 0x000fe40003f24110 */
[----:B------:R-:W-:-:S02]  /*4760*/  FMNMX R13, R143, R20, !PT ;  /* 0x000000148f0d7209 */ /* 0x000fc40007800000 */
[C---:B------:R-:W-:Y:S02]  /*4770*/  ISETP.GT.U32.AND.EX P6, PT, R22.reuse, RZ, PT, P6 ;  /* 0x000000ff1600720c */ /* 0x040fe40003fc4160 */
[----:B------:R-:W-:Y:S02]  /*4780*/  ISETP.GT.U32.AND.EX P2, PT, R22, RZ, PT, P2 ;  /* 0x000000ff1600720c */ /* 0x000fe40003f44120 */
[----:B0-----:R-:W-:Y:S02]  /*4790*/  FMNMX R95, R94, R95, !PT ;  /* 0x0000005f5e5f7209 */ /* 0x001fe40007800000 */
[----:B------:R-:W-:Y:S02]  /*47a0*/  FMNMX R22, R176, R83, !PT ;  /* 0x00000053b0167209 */ /* 0x000fe40007800000 */
[----:B------:R-:W-:Y:S01]  /*47b0*/  FMNMX R20, R32, R13, !PT ;  /* 0x0000000d20147209 */ /* 0x000fe20007800000 */
[----:B------:R-:W0:Y:S01]  /*47c0*/  SHFL.BFLY PT, R94, R95, 0x1, 0x1f ;  /* 0x0c201f005f5e7f89 */ /* 0x000e2200000e0000 */
[----:B------:R-:W-:-:S02]  /*47d0*/  FMNMX R22, R177, R22, !PT ;  /* 0x00000016b1167209 */ /* 0x000fc40007800000 */
[----:B------:R-:W-:Y:S02]  /*47e0*/  FMNMX R20, R35, R20, !PT ;  /* 0x0000001423147209 */ /* 0x000fe40007800000 */
[----:B------:R-:W-:Y:S02]  /*47f0*/  FMNMX R13, R173, R22, !PT ;  /* 0x00000016ad0d7209 */ /* 0x000fe40007800000 */
[----:B------:R-:W-:Y:S01]  /*4800*/  FMNMX R20, R185, R20, !PT ;  /* 0x00000014b9147209 */ /* 0x000fe20007800000 */
[----:B------:R-:W-:Y:S01]  /*4810*/  FMUL R34, R159, c[0x0][0x188] ;  /* 0x000062009f227a20 */ /* 0x000fe20000400000 */
[----:B------:R-:W-:Y:S01]  /*4820*/  FMNMX R13, R168, R13, !PT ;  /* 0x0000000da80d7209 */ /* 0x000fe20007800000 */
[----:B------:R-:W-:Y:S01]  /*4830*/  FMUL R100, R100, c[0x0][0x188] ;  /* 0x0000620064647a20 */ /* 0x000fe20000400000 */
[----:B------:R-:W-:Y:S02]  /*4840*/  FMNMX R20, R183, R20, !PT ;  /* 0x00000014b7147209 */ /* 0x000fe40007800000 */
[----:B------:R-:W-:Y:S01]  /*4850*/  FMNMX R22, R186, R13, !PT ;  /* 0x0000000dba167209 */ /* 0x000fe20007800000 */
[----:B------:R-:W-:Y:S01]  /*4860*/  FMUL R101, R101, c[0x0][0x188] ;  /* 0x0000620065657a20 */ /* 0x000fe20000400000 */
[----:B------:R-:W-:-:S02]  /*4870*/  FSEL R34, R34, -INF , !P5 ;  /* 0xff80000022227808 */ /* 0x000fc40006800000 */
[----:B------:R-:W-:Y:S02]  /*4880*/  FMNMX R83, R179, R20, !PT ;  /* 0x00000014b3537209 */ /* 0x000fe40007800000 */
[----:B-1----:R-:W-:Y:S02]  /*4890*/  FMNMX R13, R8, R105, !PT ;  /* 0x00000069080d7209 */ /* 0x002fe40007800000 */
[----:B------:R-:W-:Y:S02]  /*48a0*/  FSEL R166, R100, -INF , !P6 ;  /* 0xff80000064a67808 */ /* 0x000fe40007000000 */
[----:B------:R-:W-:Y:S02]  /*48b0*/  FMNMX R105, R187, R22, !PT ;  /* 0x00000016bb697209 */ /* 0x000fe40007800000 */
[----:B------:R-:W-:Y:S02]  /*48c0*/  FSEL R172, R74, -INF , !P3 ;  /* 0xff8000004aac7808 */ /* 0x000fe40005800000 */
[----:B------:R-:W-:Y:S01]  /*48d0*/  FMNMX R83, R34, R83, !PT ;  /* 0x0000005322537209 */ /* 0x000fe20007800000 */
[----:B------:R-:W-:Y:S01]  /*48e0*/  FMUL R102, R102, c[0x0][0x188] ;  /* 0x0000620066667a20 */ /* 0x000fe20000400000 */
[----:B------:R-:W-:-:S02]  /*48f0*/  FSEL R170, R101, -INF , !P4 ;  /* 0xff80000065aa7808 */ /* 0x000fc40006000000 */
[----:B------:R-:W-:Y:S02]  /*4900*/  FMNMX R105, R166, R105, !PT ;  /* 0x00000069a6697209 */ /* 0x000fe40007800000 */
[----:B------:R-:W-:Y:S02]  /*4910*/  FSEL R171, R75, -INF , !P0 ;  /* 0xff8000004bab7808 */ /* 0x000fe40004000000 */
[----:B------:R-:W-:Y:S01]  /*4920*/  FMNMX R20, R172, R83, !PT ;  /* 0x00000053ac147209 */ /* 0x000fe20007800000 */
[----:B------:R-:W-:Y:S01]  /*4930*/  FMUL R103, R103, c[0x0][0x188] ;  /* 0x0000620067677a20 */ /* 0x000fe20000400000 */
[----:B0-----:R-:W-:Y:S02]  /*4940*/  FMNMX R8, R95, R94, !PT ;  /* 0x0000005e5f087209 */ /* 0x001fe40007800000 */
[----:B------:R-:W-:Y:S02]  /*4950*/  FMNMX R105, R170, R105, !PT ;  /* 0x00000069aa697209 */ /* 0x000fe40007800000 */
[----:B------:R-:W-:-:S02]  /*4960*/  FSEL R169, R102, -INF , !P2 ;  /* 0xff80000066a97808 */ /* 0x000fc40005000000 */
[----:B------:R-:W-:Y:S01]  /*4970*/  FMNMX R20, R171, R20, !PT ;  /* 0x00000014ab147209 */ /* 0x000fe20007800000 */
[----:B------:R-:W0:Y:S01]  /*4980*/  SHFL.BFLY PT, R22, R13, 0x1, 0x1f ;  /* 0x0c201f000d167f89 */ /* 0x000e2200000e0000 */
[----:B------:R-:W-:Y:S02]  /*4990*/  FMNMX R8, R8, R99, !PT ;  /* 0x0000006308087209 */ /* 0x000fe40007800000 */
[----:B------:R-:W-:Y:S01]  /*49a0*/  FSEL R167, R103, -INF , !P1 ;  /* 0xff80000067a77808 */ /* 0x000fe20004800000 */
[----:B------:R-:W1:Y:S01]  /*49b0*/  SHFL.BFLY PT, R74, R105, 0x2, 0x1f ;  /* 0x0c401f00694a7f89 */ /* 0x000e6200000e0000 */
[----:B------:R-:W-:Y:S01]  /*49c0*/  FMNMX R20, R169, R20, !PT ;  /* 0x00000014a9147209 */ /* 0x000fe20007800000 */
[--C-:B------:R-:W-:Y:S02]  /*49d0*/  FADD R73, R73, -R8.reuse ;  /* 0x8000000849497221 */ /* 0x100fe40000000000 */
[----:B------:R-:W-:Y:S01]  /*49e0*/  FADD R11, R11, -R8 ;  /* 0x800000080b0b7221 */ /* 0x000fe20000000000 */
[----:B------:R-:W-:Y:S01]  /*49f0*/  FMNMX R20, R167, R20, !PT ;  /* 0x00000014a7147209 */ /* 0x000fe20007800000 */
[----:B------:R-:W-:Y:S01]  /*4a00*/  FMUL R152, R73, 1.4426950216293334961 ;  /* 0x3fb8aa3b49987820 */ /* 0x000fe20000400000 */
[----:B------:R-:W-:Y:S04]  /*4a10*/  LDSM.16.M88.4 R100, [R14+0x9400] ;  /* 0x009400000e64783b */ /* 0x000fe80000000200 */
[----:B------:R-:W2:Y:S01]  /*4a20*/  SHFL.BFLY PT, R73, R20, 0x2, 0x1f ;  /* 0x0c401f0014497f89 */ /* 0x000ea200000e0000 */
[----:B------:R-:W-:Y:S01]  /*4a30*/  FMUL R163, R11, 1.4426950216293334961 ;  /* 0x3fb8aa3b0ba37820 */ /* 0x000fe20000400000 */
[----:B0-----:R-:W-:-:S02]  /*4a40*/  FMNMX R22, R13, R22, !PT ;  /* 0x000000160d167209 */ /* 0x001fc40007800000 */
[----:B-1----:R-:W-:Y:S02]  /*4a50*/  FMNMX R74, R105, R74, !PT ;  /* 0x0000004a694a7209 */ /* 0x002fe40007800000 */
[----:B------:R-:W-:Y:S01]  /*4a60*/  FMNMX R11, R22, R15, !PT ;  /* 0x0000000f160b7209 */ /* 0x000fe20007800000 */
[----:B------:R-:W-:Y:S01]  /*4a70*/  FADD R22, -R8, R99 ;  /* 0x0000006308167221 */ /* 0x000fe20000000100 */
[----:B------:R-:W-:Y:S04]  /*4a80*/  LDSM.16.M88.4 R104, [R14+0x9000] ;  /* 0x009000000e68783b */ /* 0x000fe80000000200 */
[----:B------:R-:W0:Y:S01]  /*4a90*/  SHFL.BFLY PT, R13, R74, 0x1, 0x1f ;  /* 0x0c201f004a0d7f89 */ /* 0x000e2200000e0000 */
[----:B------:R-:W-:Y:S02]  /*4aa0*/  FMUL R75, R22, 1.4426950216293334961 ;  /* 0x3fb8aa3b164b7820 */ /* 0x000fe40000400000 */
[----:B------:R-:W-:Y:S01]  /*4ab0*/  FADD R22, R18, -R11 ;  /* 0x8000000b12167221 */ /* 0x000fe20000000000 */
[----:B--2---:R-:W-:-:S03]  /*4ac0*/  FMNMX R20, R20, R73, !PT ;  /* 0x0000004914147209 */ /* 0x004fc60007800000 */
[----:B------:R-:W-:Y:S02]  /*4ad0*/  FMUL R155, R22, 1.4426950216293334961 ;  /* 0x3fb8aa3b169b7820 */ /* 0x000fe40000400000 */
[--C-:B------:R-:W-:Y:S02]  /*4ae0*/  FADD R22, R21, -R11.reuse ;  /* 0x8000000b15167221 */ /* 0x100fe40000000000 */
[----:B------:R-:W1:Y:S01]  /*4af0*/  SHFL.BFLY PT, R21, R20, 0x1, 0x1f ;  /* 0x0c201f0014157f89 */ /* 0x000e6200000e0000 */
[----:B------:R-:W-:-:S04]  /*4b00*/  FADD R12, R12, -R11 ;  /* 0x8000000b0c0c7221 */ /* 0x000fc80000000000 */
[----:B------:R-:W-:Y:S01]  /*4b10*/  FMUL R164, R12, 1.4426950216293334961 ;  /* 0x3fb8aa3b0ca47820 */ /* 0x000fe20000400000 */
[----:B0-----:R-:W-:-:S04]  /*4b20*/  FMNMX R13, R74, R13, !PT ;  /* 0x0000000d4a0d7209 */ /* 0x001fc80007800000 */
[----:B------:R-:W-:Y:S01]  /*4b30*/  FMNMX R12, R13, R2, !PT ;  /* 0x000000020d0c7209 */ /* 0x000fe20007800000 */
[----:B------:R-:W-:Y:S02]  /*4b40*/  FADD R13, -R11, R15 ;  /* 0x0000000f0b0d7221 */ /* 0x000fe40000000100 */
[--C-:B------:R-:W-:Y:S02]  /*4b50*/  FADD R92, R92, -R8.reuse ;  /* 0x800000085c5c7221 */ /* 0x100fe40000000000 */
[----:B------:R-:W-:Y:S02]  /*4b60*/  FMUL R15, R13, 1.4426950216293334961 ;  /* 0x3fb8aa3b0d0f7820 */ /* 0x000fe40000400000 */
[----:B------:R-:W-:Y:S01]  /*4b70*/  FADD R72, R72, -R8 ;  /* 0x8000000848487221 */ /* 0x000fe20000000000 */
[----:B-1----:R-:W-:Y:S01]  /*4b80*/  FMNMX R13, R20, R21, !PT ;  /* 0x00000015140d7209 */ /* 0x002fe20007800000 */
[----:B------:R-:W-:Y:S02]  /*4b90*/  FADD R93, R93, -R11 ;  /* 0x8000000b5d5d7221 */ /* 0x000fe40000000000 */
[----:B------:R-:W-:Y:S01]  /*4ba0*/  FADD R82, R82, -R12 ;  /* 0x8000000c52527221 */ /* 0x000fe20000000000 */
[----:B------:R-:W-:Y:S01]  /*4bb0*/  FMNMX R13, R13, R0, !PT ;  /* 0x000000000d0d7209 */ /* 0x000fe20007800000 */
[----:B------:R-:W-:-:S02]  /*4bc0*/  FMUL R92, R92, 1.4426950216293334961 ;  /* 0x3fb8aa3b5c5c7820 */ /* 0x000fc40000400000 */
[----:B------:R-:W-:Y:S02]  /*4bd0*/  FMUL R72, R72, 1.4426950216293334961 ;  /* 0x3fb8aa3b48487820 */ /* 0x000fe40000400000 */
[----:B------:R-:W-:Y:S02]  /*4be0*/  FMUL R93, R93, 1.4426950216293334961 ;  /* 0x3fb8aa3b5d5d7820 */ /* 0x000fe40000400000 */
[----:B------:R-:W-:Y:S02]  /*4bf0*/  FMUL R82, R82, 1.4426950216293334961 ;  /* 0x3fb8aa3b52527820 */ /* 0x000fe40000400000 */
[----:B------:R-:W-:Y:S01]  /*4c00*/  FADD R161, R17, -R12 ;  /* 0x8000000c11a17221 */ /* 0x000fe20000000000 */
[----:B------:R-:W-:Y:S01]  /*4c10*/  MUFU.EX2 R153, R92 ;  /* 0x0000005c00997308 */ /* 0x000fe20000000800 */
[----:B------:R-:W-:Y:S02]  /*4c20*/  FADD R17, -R12, R2 ;  /* 0x000000020c117221 */ /* 0x000fe40000000100 */
[----:B------:R-:W-:-:S02]  /*4c30*/  FADD R2, R80, -R13 ;  /* 0x8000000d50027221 */ /* 0x000fc40000000000 */
[----:B------:R-:W-:-:S03]  /*4c40*/  FADD R99, R81, -R13 ;  /* 0x8000000d51637221 */ /* 0x000fc60000000000 */
[----:B------:R-:W-:Y:S08]  /*4c50*/  MUFU.EX2 R158, R72 ;  /* 0x00000048009e7308 */ /* 0x000ff00000000800 */
[----:B------:R0:W-:Y:S08]  /*4c60*/  MUFU.EX2 R18, R75 ;  /* 0x0000004b00127308 */ /* 0x0001f00000000800 */
[----:B------:R1:W-:Y:S01]  /*4c70*/  MUFU.EX2 R154, R93 ;  /* 0x0000005d009a7308 */ /* 0x0003e20000000800 */
[----:B0-----:R-:W0:Y:S07]  /*4c80*/  LDSM.16.M88.4 R72, [R14+0x8000] ;  /* 0x008000000e48783b */ /* 0x001e2e0000000200 */
[----:B------:R2:W-:Y:S01]  /*4c90*/  MUFU.EX2 R157, R82 ;  /* 0x00000052009d7308 */ /* 0x0005e20000000800 */
[----:B-1----:R-:W1:Y:S04]  /*4ca0*/  LDSM.16.M88.4 R92, [R14+0x9800] ;  /* 0x009800000e5c783b */ /* 0x002e680000000200 */
[----:B--2---:R-:W2:Y:S01]  /*4cb0*/  LDSM.16.M88.4 R80, [R14+0x9c00] ;  /* 0x009c00000e50783b */ /* 0x004ea20000000200 */
[----:B------:R-:W-:-:S02]  /*4cc0*/  FMUL R22, R22, 1.4426950216293334961 ;  /* 0x3fb8aa3b16167820 */ /* 0x000fc40000400000 */
[----:B------:R-:W3:Y:S01]  /*4cd0*/  MUFU.EX2 R152, R152 ;  /* 0x0000009800987308 */ /* 0x000ee20000000800 */
[----:B------:R-:W-:Y:S02]  /*4ce0*/  FADD R16, R16, -R13 ;  /* 0x8000000d10107221 */ /* 0x000fe40000000000 */
[----:B------:R-:W-:Y:S02]  /*4cf0*/  FADD R160, R4, -R12 ;  /* 0x8000000c04a07221 */ /* 0x000fe40000000000 */
[----:B------:R-:W-:-:S03]  /*4d00*/  FADD R4, -R13, R0 ;  /* 0x000000000d047221 */ /* 0x000fc60000000100 */
[----:B------:R-:W-:Y:S01]  /*4d10*/  MUFU.EX2 R163, R163 ;  /* 0x000000a300a37308 */ /* 0x000fe20000000800 */
[----:B------:R-:W-:Y:S02]  /*4d20*/  FMUL R99, R99, 1.4426950216293334961 ;  /* 0x3fb8aa3b63637820 */ /* 0x000fe40000400000 */
[----:B------:R-:W-:-:S05]  /*4d30*/  FMUL R17, R17, 1.4426950216293334961 ;  /* 0x3fb8aa3b11117820 */ /* 0x000fca0000400000 */
[----:B------:R-:W4:Y:S01]  /*4d40*/  MUFU.EX2 R155, R155 ;  /* 0x0000009b009b7308 */ /* 0x000f220000000800 */
[----:B------:R-:W-:-:S07]  /*4d50*/  FMUL R16, R16, 1.4426950216293334961 ;  /* 0x3fb8aa3b10107820 */ /* 0x000fce0000400000 */
[----:B------:R-:W-:Y:S01]  /*4d60*/  MUFU.EX2 R159, R22 ;  /* 0x00000016009f7308 */ /* 0x000fe20000000800 */
[----:B------:R-:W-:-:S07]  /*4d70*/  FMUL R4, R4, 1.4426950216293334961 ;  /* 0x3fb8aa3b04047820 */ /* 0x000fce0000400000 */
[----:B------:R-:W5:Y:S01]  /*4d80*/  MUFU.EX2 R164, R164 ;  /* 0x000000a400a47308 */ /* 0x000f620000000800 */
[----:B------:R-:W-:-:S07]  /*4d90*/  FADD R23, R23, -R12 ;  /* 0x8000000c17177221 */ /* 0x000fce0000000000 */
[----:B------:R-:W0:Y:S01]  /*4da0*/  MUFU.EX2 R15, R15 ;  /* 0x0000000f000f7308 */ /* 0x000e220000000800 */
[----:B------:R-:W-:-:S07]  /*4db0*/  FMUL R23, R23, 1.4426950216293334961 ;  /* 0x3fb8aa3b17177820 */ /* 0x000fce0000400000 */
[----:B------:R0:W-:Y:S01]  /*4dc0*/  MUFU.EX2 R0, R99 ;  /* 0x0000006300007308 */ /* 0x0001e20000000800 */
[----:B------:R-:W-:Y:S02]  /*4dd0*/  FMUL R161, R161, 1.4426950216293334961 ;  /* 0x3fb8aa3ba1a17820 */ /* 0x000fe40000400000 */
[----:B------:R-:W-:Y:S02]  /*4de0*/  FMUL R160, R160, 1.4426950216293334961 ;  /* 0x3fb8aa3ba0a07820 */ /* 0x000fe40000400000 */
[----:B0-----:R-:W-:-:S03]  /*4df0*/  FADD R99, R3, -R13 ;  /* 0x8000000d03637221 */ /* 0x001fc60000000000 */
[----:B------:R-:W-:Y:S01]  /*4e00*/  MUFU.EX2 R17, R17 ;  /* 0x0000001100117308 */ /* 0x000fe20000000800 */
[----:B------:R-:W-:-:S07]  /*4e10*/  FMUL R2, R2, 1.4426950216293334961 ;  /* 0x3fb8aa3b02027820 */ /* 0x000fce0000400000 */
[----:B------:R-:W-:Y:S01]  /*4e20*/  MUFU.EX2 R3, R16 ;  /* 0x0000001000037308 */ /* 0x000fe20000000800 */
[----:B------:R-:W-:Y:S01]  /*4e30*/  FMUL R99, R99, 1.4426950216293334961 ;  /* 0x3fb8aa3b63637820 */ /* 0x000fe20000400000 */
[----:B---3--:R-:W-:-:S06]  /*4e40*/  F2FP.BF16.PACK_AB R21, R152, R153 ;  /* 0x000000999815723e */ /* 0x008fcc00000010ff */
[----:B------:R-:W0:Y:S01]  /*4e50*/  MUFU.EX2 R16, R4 ;  /* 0x0000000400107308 */ /* 0x000e220000000800 */
[----:B------:R-:W-:Y:S01]  /*4e60*/  FMUL R54, R18, R54 ;  /* 0x0000003612367220 */ /* 0x000fe20000400000 */
[----:B----4-:R-:W-:Y:S01]  /*4e70*/  F2FP.BF16.PACK_AB R20, R154, R155 ;  /* 0x0000009b9a14723e */ /* 0x010fe200000010ff */
[----:B------:R-:W-:Y:S01]  /*4e80*/  FMUL R55, R18, R55 ;  /* 0x0000003712377220 */ /* 0x000fe20000400000 */
[----:B-----5:R-:W-:Y:S01]  /*4e90*/  F2FP.BF16.PACK_AB R22, R164, R159 ;  /* 0x0000009fa416723e */ /* 0x020fe200000010ff */
[C---:B------:R-:W-:Y:S02]  /*4ea0*/  FMUL R52, R15.reuse, R52 ;  /* 0x000000340f347220 */ /* 0x040fe40000400000 */
[----:B------:R-:W-:Y:S01]  /*4eb0*/  FMUL R53, R15, R53 ;  /* 0x000000350f357220 */ /* 0x000fe20000400000 */
[----:B------:R3:W4:Y:S01]  /*4ec0*/  MUFU.EX2 R156, R23 ;  /* 0x00000017009c7308 */ /* 0x0007220000000800 */
[C---:B------:R-:W-:Y:S02]  /*4ed0*/  FMUL R70, R18.reuse, R70 ;  /* 0x0000004612467220 */ /* 0x040fe40000400000 */
[----:B------:R-:W-:-:S02]  /*4ee0*/  FMUL R71, R18, R71 ;  /* 0x0000004712477220 */ /* 0x000fc40000400000 */
[C---:B------:R-:W-:Y:S02]  /*4ef0*/  FMUL R68, R15.reuse, R68 ;  /* 0x000000440f447220 */ /* 0x040fe40000400000 */
[----:B------:R-:W-:Y:S01]  /*4f00*/  FMUL R69, R15, R69 ;  /* 0x000000450f457220 */ /* 0x000fe20000400000 */
[----:B---3--:R-:W-:Y:S01]  /*4f10*/  F2FP.BF16.PACK_AB R23, R163, R158 ;  /* 0x0000009ea317723e */ /* 0x008fe200000010ff */
[C---:B------:R-:W-:Y:S02]  /*4f20*/  FMUL R66, R18.reuse, R66 ;  /* 0x0000004212427220 */ /* 0x040fe40000400000 */
[----:B------:R-:W-:Y:S02]  /*4f30*/  FMUL R67, R18, R67 ;  /* 0x0000004312437220 */ /* 0x000fe40000400000 */
[C---:B------:R-:W-:Y:S02]  /*4f40*/  FMUL R64, R15.reuse, R64 ;  /* 0x000000400f407220 */ /* 0x040fe40000400000 */
[----:B------:R-:W-:-:S02]  /*4f50*/  FMUL R65, R15, R65 ;  /* 0x000000410f417220 */ /* 0x000fc40000400000 */
[C---:B------:R-:W-:Y:S02]  /*4f60*/  FMUL R138, R18.reuse, R138 ;  /* 0x0000008a128a7220 */ /* 0x040fe40000400000 */
[C---:B------:R-:W-:Y:S02]  /*4f70*/  FMUL R139, R18.reuse, R139 ;  /* 0x0000008b128b7220 */ /* 0x040fe40000400000 */
        /* <DEDUP_REMOVED lines=17> */
[----:B------:R-:W-:Y:S02]  /*5090*/  FMUL R61, R15, R61 ;  /* 0x0000003d0f3d7220 */ /* 0x000fe40000400000 */
[--C-:B------:R-:W-:Y:S01]  /*50a0*/  FADD R98, R98, -R8.reuse ;  /* 0x8000000862627221 */ /* 0x100fe20000000000 */
[----:B------:R-:W-:Y:S01]  /*50b0*/  MUFU.EX2 R161, R161 ;  /* 0x000000a100a17308 */ /* 0x000fe20000000800 */
[--C-:B------:R-:W-:Y:S02]  /*50c0*/  FADD R97, R97, -R8.reuse ;  /* 0x8000000861617221 */ /* 0x100fe40000000000 */
[----:B------:R-:W-:Y:S01]  /*50d0*/  FMUL R98, R98, 1.4426950216293334961 ;  /* 0x3fb8aa3b62627820 */ /* 0x000fe20000400000 */
[C---:B------:R-:W-:Y:S04]  /*50e0*/  HMMA.16816.F32.BF16 R52, R20.reuse, R72, R52 ;  /* 0x000000481434723c */ /* 0x040fe80000041834 */
[----:B------:R-:W-:Y:S04]  /*50f0*/  MUFU.EX2 R160, R160 ;  /* 0x000000a000a07308 */ /* 0x000fe80000000800 */
[C---:B------:R-:W-:Y:S04]  /*5100*/  HMMA.16816.F32.BF16 R68, R20.reuse, R124, R68 ;  /* 0x0000007c1444723c */ /* 0x040fe80000041844 */
[----:B------:R-:W3:Y:S04]  /*5110*/  MUFU.EX2 R2, R2 ;  /* 0x0000000200027308 */ /* 0x000ee80000000800 */
[C---:B------:R-:W-:Y:S04]  /*5120*/  HMMA.16816.F32.BF16 R64, R20.reuse, R116, R64 ;  /* 0x000000741440723c */ /* 0x040fe80000041840 */
[----:B------:R0:W5:Y:S04]  /*5130*/  MUFU.EX2 R4, R99 ;  /* 0x0000006300047308 */ /* 0x0001680000000800 */
[----:B------:R-:W-:Y:S01]  /*5140*/  HMMA.16816.F32.BF16 R136, R20, R112, R136 ;  /* 0x000000701488723c */ /* 0x000fe20000041888 */
[----:B------:R-:W-:-:S02]  /*5150*/  FADD R96, R96, -R8 ;  /* 0x8000000860607221 */ /* 0x000fc40000000000 */
[----:B------:R-:W-:-:S05]  /*5160*/  FADD R90, R90, -R11 ;  /* 0x8000000b5a5a7221 */ /* 0x000fca0000000000 */
[----:B------:R-:W-:Y:S01]  /*5170*/  HMMA.16816.F32.BF16 R132, R20, R104, R132 ;  /* 0x000000681484723c */ /* 0x000fe20000041884 */
[----:B0-----:R-:W-:-:S07]  /*5180*/  FMUL R99, R16, R27 ;  /* 0x0000001b10637220 */ /* 0x001fce0000400000 */
[----:B------:R-:W-:Y:S01]  /*5190*/  HMMA.16816.F32.BF16 R44, R20, R100, R44 ;  /* 0x00000064142c723c */ /* 0x000fe2000004182c */
[----:B------:R-:W-:-:S07]  /*51a0*/  FADD R27, R33, -R13 ;  /* 0x8000000d211b7221 */ /* 0x000fce0000000000 */
[C---:B-1----:R-:W-:Y:S08]  /*51b0*/  HMMA.16816.F32.BF16 R48, R20.reuse, R92, R48 ;  /* 0x0000005c1430723c */ /* 0x042ff00000041830 */
[----:B--2---:R-:W-:Y:S07]  /*51c0*/  HMMA.16816.F32.BF16 R60, R20, R80, R60 ;  /* 0x00000050143c723c */ /* 0x004fee000004183c */
[----:B------:R-:W-:-:S02]  /*51d0*/  FADD R20, R19, -R8 ;  /* 0x8000000813147221 */ /* 0x000fc40000000000 */
[----:B------:R0:W-:Y:S01]  /*51e0*/  MUFU.EX2 R19, R98 ;  /* 0x0000006200137308 */ /* 0x0001e20000000800 */
[----:B------:R-:W-:Y:S02]  /*51f0*/  FMUL R22, R97, 1.4426950216293334961 ;  /* 0x3fb8aa3b61167820 */ /* 0x000fe40000400000 */
[----:B------:R-:W-:Y:S02]  /*5200*/  FMUL R97, R17, R25 ;  /* 0x0000001911617220 */ /* 0x000fe40000400000 */
[--C-:B------:R-:W-:Y:S02]  /*5210*/  FADD R23, R91, -R11.reuse ;  /* 0x8000000b5b177221 */ /* 0x100fe40000000000 */
[--C-:B------:R-:W-:Y:S02]  /*5220*/  FADD R25, R89, -R11.reuse ;  /* 0x8000000b59197221 */ /* 0x100fe40000000000 */
[----:B0-----:R-:W-:Y:S02]  /*5230*/  FMUL R98, R16, R26 ;  /* 0x0000001a10627220 */ /* 0x001fe40000400000 */
[----:B------:R-:W-:-:S02]  /*5240*/  FADD R26, R88, -R11 ;  /* 0x8000000b581a7221 */ /* 0x000fc40000000000 */
[----:B------:R-:W-:Y:S02]  /*5250*/  FMUL R129, R17, R41 ;  /* 0x0000002911817220 */ /* 0x000fe40000400000 */
[----:B------:R-:W-:Y:S02]  /*5260*/  FMUL R20, R20, 1.4426950216293334961 ;  /* 0x3fb8aa3b14147820 */ /* 0x000fe40000400000 */
[----:B------:R-:W-:Y:S02]  /*5270*/  FMUL R21, R96, 1.4426950216293334961 ;  /* 0x3fb8aa3b60157820 */ /* 0x000fe40000400000 */
[----:B------:R-:W-:Y:S02]  /*5280*/  FMUL R23, R23, 1.4426950216293334961 ;  /* 0x3fb8aa3b17177820 */ /* 0x000fe40000400000 */
[----:B------:R-:W-:Y:S02]  /*5290*/  FMUL R25, R25, 1.4426950216293334961 ;  /* 0x3fb8aa3b19197820 */ /* 0x000fe40000400000 */
[----:B------:R-:W-:-:S02]  /*52a0*/  FMUL R26, R26, 1.4426950216293334961 ;  /* 0x3fb8aa3b1a1a7820 */ /* 0x000fc40000400000 */
[C---:B------:R-:W-:Y:S02]  /*52b0*/  FMUL R41, R17.reuse, R109 ;  /* 0x0000006d11297220 */ /* 0x040fe40000400000 */
[----:B------:R-:W-:Y:S02]  /*52c0*/  FMUL R90, R90, 1.4426950216293334961 ;  /* 0x3fb8aa3b5a5a7820 */ /* 0x000fe40000400000 */
[----:B------:R-:W-:Y:S01]  /*52d0*/  FMUL R109, R17, R29 ;  /* 0x0000001d116d7220 */ /* 0x000fe20000400000 */
[----:B----4-:R-:W-:Y:S01]  /*52e0*/  F2FP.BF16.PACK_AB R144, R156, R157 ;  /* 0x0000009d9c90723e */ /* 0x010fe200000010ff */
[----:B------:R-:W-:Y:S01]  /*52f0*/  FMUL R29, R27, 1.4426950216293334961 ;  /* 0x3fb8aa3b1b1d7820 */ /* 0x000fe20000400000 */
[----:B---3--:R-:W-:Y:S01]  /*5300*/  F2FP.BF16.PACK_AB R145, R0, R2 ;  /* 0x000000020091723e */ /* 0x008fe200000010ff */
[----:B------:R-:W-:Y:S01]  /*5310*/  FMUL R128, R17, R40 ;  /* 0x0000002811807220 */ /* 0x000fe20000400000 */
[----:B------:R-:W-:Y:S01]  /*5320*/  F2FP.BF16.PACK_AB R146, R160, R161 ;  /* 0x000000a1a092723e */ /* 0x000fe200000010ff */
[----:B------:R-:W-:Y:S01]  /*5330*/  FMUL R130, R16, R42 ;  /* 0x0000002a10827220 */ /* 0x000fe20000400000 */
[----:B-----5:R-:W-:Y:S01]  /*5340*/  F2FP.BF16.PACK_AB R147, R4, R3 ;  /* 0x000000030493723e */ /* 0x020fe200000010ff */
[----:B------:R-:W-:-:S02]  /*5350*/  FMUL R131, R16, R43 ;  /* 0x0000002b10837220 */ /* 0x000fc40000400000 */
[C---:B------:R-:W-:Y:S02]  /*5360*/  FMUL R96, R17.reuse, R24 ;  /* 0x0000001811607220 */ /* 0x040fe40000400000 */
[C---:B------:R-:W-:Y:S01]  /*5370*/  FMUL R76, R17.reuse, R76 ;  /* 0x0000004c114c7220 */ /* 0x040fe20000400000 */
[----:B------:R0:W-:Y:S01]  /*5380*/  MUFU.EX2 R24, R90 ;  /* 0x0000005a00187308 */ /* 0x0001e20000000800 */
[----:B------:R-:W-:Y:S02]  /*5390*/  FMUL R77, R17, R77 ;  /* 0x0000004d114d7220 */ /* 0x000fe40000400000 */
[C---:B------:R-:W-:Y:S02]  /*53a0*/  FMUL R78, R16.reuse, R78 ;  /* 0x0000004e104e7220 */ /* 0x040fe40000400000 */
[----:B------:R-:W-:Y:S02]  /*53b0*/  FMUL R79, R16, R79 ;  /* 0x0000004f104f7220 */ /* 0x000fe40000400000 */
[----:B------:R-:W-:-:S02]  /*53c0*/  FADD R151, R151, -R12 ;  /* 0x8000000c97977221 */ /* 0x000fc40000000000 */
[--C-:B------:R-:W-:Y:S02]  /*53d0*/  FADD R150, R150, -R12.reuse ;  /* 0x8000000c96967221 */ /* 0x100fe40000000000 */
[----:B------:R-:W-:Y:S02]  /*53e0*/  FADD R149, R149, -R12 ;  /* 0x8000000c95957221 */ /* 0x000fe40000000000 */
[--C-:B------:R-:W-:Y:S02]  /*53f0*/  FADD R27, R32, -R13.reuse ;  /* 0x8000000d201b7221 */ /* 0x100fe40000000000 */
[----:B------:R-:W-:Y:S01]  /*5400*/  FADD R35, R35, -R13 ;  /* 0x8000000d23237221 */ /* 0x000fe20000000000 */
[----:B------:R-:W-:Y:S01]  /*5410*/  MUFU.EX2 R20, R20 ;  /* 0x0000001400147308 */ /* 0x000fe20000000800 */
[----:B------:R-:W-:Y:S02]  /*5420*/  FMUL R40, R17, R108 ;  /* 0x0000006c11287220 */ /* 0x000fe40000400000 */
[----:B------:R-:W-:-:S02]  /*5430*/  FMUL R42, R16, R110 ;  /* 0x0000006e102a7220 */ /* 0x000fc40000400000 */
[C---:B------:R-:W-:Y:S02]  /*5440*/  FMUL R43, R16.reuse, R111 ;  /* 0x0000006f102b7220 */ /* 0x040fe40000400000 */
[C---:B------:R-:W-:Y:S01]  /*5450*/  FMUL R56, R17.reuse, R56 ;  /* 0x0000003811387220 */ /* 0x040fe20000400000 */
[----:B------:R-:W-:Y:S01]  /*5460*/  MUFU.EX2 R22, R22 ;  /* 0x0000001600167308 */ /* 0x000fe20000000800 */
[C---:B------:R-:W-:Y:S02]  /*5470*/  FMUL R57, R17.reuse, R57 ;  /* 0x0000003911397220 */ /* 0x040fe40000400000 */
[C---:B------:R-:W-:Y:S02]  /*5480*/  FMUL R58, R16.reuse, R58 ;  /* 0x0000003a103a7220 */ /* 0x040fe40000400000 */
[----:B------:R-:W-:Y:S02]  /*5490*/  FMUL R59, R16, R59 ;  /* 0x0000003b103b7220 */ /* 0x000fe40000400000 */
[C---:B------:R-:W-:Y:S01]  /*54a0*/  FMUL R120, R17.reuse, R120 ;  /* 0x0000007811787220 */ /* 0x040fe20000400000 */
[----:B------:R-:W-:Y:S01]  /*54b0*/  MUFU.EX2 R21, R21 ;  /* 0x0000001500157308 */ /* 0x000fe20000000800 */
[----:B------:R-:W-:-:S02]  /*54c0*/  FMUL R121, R17, R121 ;  /* 0x0000007911797220 */ /* 0x000fc40000400000 */
[C---:B------:R-:W-:Y:S02]  /*54d0*/  FMUL R122, R16.reuse, R122 ;  /* 0x0000007a107a7220 */ /* 0x040fe40000400000 */
[C---:B------:R-:W-:Y:S02]  /*54e0*/  FMUL R123, R16.reuse, R123 ;  /* 0x0000007b107b7220 */ /* 0x040fe40000400000 */
[C---:B------:R-:W-:Y:S01]  /*54f0*/  FMUL R108, R17.reuse, R28 ;  /* 0x0000001c116c7220 */ /* 0x040fe20000400000 */
[----:B------:R-:W1:Y:S01]  /*5500*/  MUFU.EX2 R23, R23 ;  /* 0x0000001700177308 */ /* 0x000e620000000800 */
[C---:B------:R-:W-:Y:S02]  /*5510*/  FMUL R110, R16.reuse, R30 ;  /* 0x0000001e106e7220 */ /* 0x040fe40000400000 */
[----:B------:R-:W-:Y:S02]  /*5520*/  FMUL R111, R16, R31 ;  /* 0x0000001f106f7220 */ /* 0x000fe40000400000 */
[----:B------:R-:W-:-:S02]  /*5530*/  FMUL R88, R17, R84 ;  /* 0x0000005411587220 */ /* 0x000fc40000400000 */
[----:B------:R-:W-:Y:S01]  /*5540*/  FMUL R89, R17, R85 ;  /* 0x0000005511597220 */ /* 0x000fe20000400000 */
[----:B------:R-:W-:Y:S01]  /*5550*/  MUFU.EX2 R25, R25 ;  /* 0x0000001900197308 */ /* 0x000fe20000000800 */
[C---:B0-----:R-:W-:Y:S02]  /*5560*/  FMUL R90, R16.reuse, R86 ;  /* 0x00000056105a7220 */ /* 0x041fe40000400000 */
[----:B------:R-:W-:Y:S02]  /*5570*/  FMUL R91, R16, R87 ;  /* 0x00000057105b7220 */ /* 0x000fe40000400000 */
[----:B------:R-:W-:Y:S02]  /*5580*/  FADD R148, R148, -R12 ;  /* 0x8000000c94947221 */ /* 0x000fe40000000000 */
[----:B------:R-:W-:Y:S01]  /*5590*/  FADD R143, R143, -R13 ;  /* 0x8000000d8f8f7221 */ /* 0x000fe20000000000 */
[----:B------:R-:W0:Y:S01]  /*55a0*/  MUFU.EX2 R26, R26 ;  /* 0x0000001a001a7308 */ /* 0x000e220000000800 */
[----:B------:R-:W-:-:S02]  /*55b0*/  FMUL R30, R151, 1.4426950216293334961 ;  /* 0x3fb8aa3b971e7820 */ /* 0x000fc40000400000 */
[----:B------:R-:W-:Y:S02]  /*55c0*/  FMUL R31, R150, 1.4426950216293334961 ;  /* 0x3fb8aa3b961f7820 */ /* 0x000fe40000400000 */
[----:B------:R-:W-:Y:S02]  /*55d0*/  FMUL R28, R149, 1.4426950216293334961 ;  /* 0x3fb8aa3b951c7820 */ /* 0x000fe40000400000 */
[----:B------:R-:W-:Y:S02]  /*55e0*/  FMUL R27, R27, 1.4426950216293334961 ;  /* 0x3fb8aa3b1b1b7820 */ /* 0x000fe40000400000 */
[----:B------:R-:W-:Y:S02]  /*55f0*/  FMUL R35, R35, 1.4426950216293334961 ;  /* 0x3fb8aa3b23237820 */ /* 0x000fe40000400000 */
[----:B------:R-:W-:Y:S01]  /*5600*/  FADD R38, R38, -R8 ;  /* 0x8000000826267221 */ /* 0x000fe20000000000 */
[----:B------:R-:W-:Y:S01]  /*5610*/  HMMA.16816.F32.BF16 R76, R144, R80, R76 ;  /* 0x00000050904c723c */ /* 0x000fe2000004184c */
[----:B------:R-:W-:-:S02]  /*5620*/  FMUL R148, R148, 1.4426950216293334961 ;  /* 0x3fb8aa3b94947820 */ /* 0x000fc40000400000 */
[----:B------:R-:W-:Y:S01]  /*5630*/  FMUL R143, R143, 1.4426950216293334961 ;  /* 0x3fb8aa3b8f8f7820 */ /* 0x000fe20000400000 */
[----:B------:R-:W-:Y:S03]  /*5640*/  MUFU.EX2 R30, R30 ;  /* 0x0000001e001e7308 */ /* 0x000fe60000000800 */
[----:B------:R-:W-:Y:S01]  /*5650*/  FMUL R80, R38, 1.4426950216293334961 ;  /* 0x3fb8aa3b26507820 */ /* 0x000fe20000400000 */
[----:B------:R-:W-:Y:S01]  /*5660*/  HMMA.16816.F32.BF16 R128, R144, R72, R128 ;  /* 0x000000489080723c */ /* 0x000fe20000041880 */
[----:B------:R-:W-:-:S03]  /*5670*/  FADD R38, R37, -R8 ;  /* 0x8000000825267221 */ /* 0x000fc60000000000 */
[----:B------:R-:W2:Y:S04]  /*5680*/  MUFU.EX2 R31, R31 ;  /* 0x0000001f001f7308 */ /* 0x000ea80000000800 */
[C---:B------:R-:W-:Y:S04]  /*5690*/  HMMA.16816.F32.BF16 R56, R144.reuse, R124, R56 ;  /* 0x0000007c9038723c */ /* 0x040fe80000041838 */
[----:B------:R-:W-:Y:S04]  /*56a0*/  MUFU.EX2 R28, R28 ;  /* 0x0000001c001c7308 */ /* 0x000fe80000000800 */
[C---:B------:R-:W-:Y:S04]  /*56b0*/  HMMA.16816.F32.BF16 R120, R144.reuse, R116, R120 ;  /* 0x000000749078723c */ /* 0x040fe80000041878 */
[----:B------:R-:W-:Y:S04]  /*56c0*/  MUFU.EX2 R33, R148 ;  /* 0x0000009400217308 */ /* 0x000fe80000000800 */
[C---:B------:R-:W-:Y:S04]  /*56d0*/  HMMA.16816.F32.BF16 R40, R144.reuse, R112, R40 ;  /* 0x000000709028723c */ /* 0x040fe80000041828 */
[----:B------:R-:W-:Y:S04]  /*56e0*/  MUFU.EX2 R29, R29 ;  /* 0x0000001d001d7308 */ /* 0x000fe80000000800 */
[C---:B------:R-:W-:Y:S04]  /*56f0*/  HMMA.16816.F32.BF16 R108, R144.reuse, R104, R108 ;  /* 0x00000068906c723c */ /* 0x040fe8000004186c */
[----:B------:R-:W3:Y:S04]  /*5700*/  MUFU.EX2 R32, R143 ;  /* 0x0000008f00207308 */ /* 0x000ee80000000800 */
[C---:B------:R-:W-:Y:S04]  /*5710*/  HMMA.16816.F32.BF16 R96, R144.reuse, R100, R96 ;  /* 0x000000649060723c */ /* 0x040fe80000041860 */
[----:B------:R-:W-:Y:S04]  /*5720*/  MUFU.EX2 R27, R27 ;  /* 0x0000001b001b7308 */ /* 0x000fe80000000800 */
[----:B------:R-:W-:Y:S04]  /*5730*/  HMMA.16816.F32.BF16 R88, R144, R92, R88 ;  /* 0x0000005c9058723c */ /* 0x000fe80000041858 */
[----:B------:R-:W4:Y:S01]  /*5740*/  MUFU.EX2 R35, R35 ;  /* 0x0000002300237308 */ /* 0x000f220000000800 */
[----:B-1----:R-:W-:-:S02]  /*5750*/  F2FP.BF16.PACK_AB R84, R24, R23 ;  /* 0x000000171854723e */ /* 0x002fc400000010ff */
[----:B------:R-:W-:-:S05]  /*5760*/  FMUL R92, R38, 1.4426950216293334961 ;  /* 0x3fb8aa3b265c7820 */ /* 0x000fca0000400000 */
[----:B------:R1:W-:Y:S01]  /*5770*/  MUFU.EX2 R37, R80 ;  /* 0x0000005000257308 */ /* 0x0003e20000000800 */
[----:B------:R-:W-:Y:S02]  /*5780*/  F2FP.BF16.PACK_AB R85, R20, R19 ;  /* 0x000000131455723e */ /* 0x000fe400000010ff */
[----:B0-----:R-:W-:Y:S01]  /*5790*/  F2FP.BF16.PACK_AB R86, R26, R25 ;  /* 0x000000191a56723e */ /* 0x001fe200000010ff */
[----:B-1----:R-:W-:Y:S01]  /*57a0*/  FADD R80, R142, -R11 ;  /* 0x8000000b8e507221 */ /* 0x002fe20000000000 */
[----:B------:R-:W-:-:S03]  /*57b0*/  F2FP.BF16.PACK_AB R87, R21, R22 ;  /* 0x000000161557723e */ /* 0x000fc600000010ff */
[----:B------:R-:W-:Y:S02]  /*57c0*/  FMUL R81, R80, 1.4426950216293334961 ;  /* 0x3fb8aa3b50517820 */ /* 0x000fe40000400000 */
[--C-:B------:R-:W-:Y:S02]  /*57d0*/  FADD R80, R141, -R11.reuse ;  /* 0x8000000b8d507221 */ /* 0x100fe40000000000 */
[----:B------:R-:W-:Y:S02]  /*57e0*/  FADD R38, R36, -R8 ;  /* 0x8000000824267221 */ /* 0x000fe40000000000 */
[----:B------:R0:W-:Y:S01]  /*57f0*/  MUFU.EX2 R36, R92 ;  /* 0x0000005c00247308 */ /* 0x0001e20000000800 */
[----:B------:R-:W-:Y:S01]  /*5800*/  HMMA.16816.F32.BF16 R52, R84, R74, R52 ;  /* 0x0000004a5434723c */ /* 0x000fe20000041834 */
[----:B0-----:R-:W-:Y:S02]  /*5810*/  FMUL R92, R80, 1.4426950216293334961 ;  /* 0x3fb8aa3b505c7820 */ /* 0x001fe40000400000 */
[----:B------:R-:W-:-:S05]  /*5820*/  FADD R80, R140, -R11 ;  /* 0x8000000b8c507221 */ /* 0x000fca0000000000 */
[----:B------:R-:W-:Y:S01]  /*5830*/  HMMA.16816.F32.BF16 R68, R84, R126, R68 ;  /* 0x0000007e5444723c */ /* 0x000fe20000041844 */
[----:B------:R-:W-:Y:S02]  /*5840*/  FMUL R93, R80, 1.4426950216293334961 ;  /* 0x3fb8aa3b505d7820 */ /* 0x000fe40000400000 */
[----:B------:R-:W-:-:S05]  /*5850*/  FADD R80, R39, -R8 ;  /* 0x8000000827507221 */ /* 0x000fca0000000000 */
[C---:B------:R-:W-:Y:S01]  /*5860*/  HMMA.16816.F32.BF16 R64, R84.reuse, R118, R64 ;  /* 0x000000765440723c */ /* 0x040fe20000041840 */
[----:B------:R-:W-:Y:S07]  /*5870*/  MUFU.EX2 R141, R81 ;  /* 0x00000051008d7308 */ /* 0x000fee0000000800 */
[----:B------:R-:W-:Y:S01]  /*5880*/  HMMA.16816.F32.BF16 R136, R84, R114, R136 ;  /* 0x000000725488723c */ /* 0x000fe20000041888 */
[----:B------:R-:W-:-:S07]  /*5890*/  FMUL R143, R80, 1.4426950216293334961 ;  /* 0x3fb8aa3b508f7820 */ /* 0x000fce0000400000 */
[C---:B------:R-:W-:Y:S08]  /*58a0*/  HMMA.16816.F32.BF16 R132, R84.reuse, R106, R132 ;  /* 0x0000006a5484723c */ /* 0x040ff00000041884 */
[C---:B------:R-:W-:Y:S08]  /*58b0*/  HMMA.16816.F32.BF16 R44, R84.reuse, R102, R44 ;  /* 0x00000066542c723c */ /* 0x040ff0000004182c */
[C---:B------:R-:W-:Y:S08]  /*58c0*/  HMMA.16816.F32.BF16 R48, R84.reuse, R94, R48 ;  /* 0x0000005e5430723c */ /* 0x040ff00000041830 */
[----:B------:R-:W-:Y:S07]  /*58d0*/  HMMA.16816.F32.BF16 R60, R84, R82, R60 ;  /* 0x00000052543c723c */ /* 0x000fee000004183c */
[----:B--2---:R-:W-:-:S02]  /*58e0*/  F2FP.BF16.PACK_AB R84, R31, R30 ;  /* 0x0000001e1f54723e */ /* 0x004fc400000010ff */
[----:B---3--:R-:W-:Y:S02]  /*58f0*/  F2FP.BF16.PACK_AB R85, R32, R29 ;  /* 0x0000001d2055723e */ /* 0x008fe400000010ff */
[----:B------:R-:W-:Y:S02]  /*5900*/  F2FP.BF16.PACK_AB R86, R33, R28 ;  /* 0x0000001c2156723e */ /* 0x000fe400000010ff */
[----:B----4-:R-:W-:Y:S01]  /*5910*/  F2FP.BF16.PACK_AB R87, R35, R27 ;  /* 0x0000001b2357723e */ /* 0x010fe200000010ff */
[----:B------:R-:W-:Y:S06]  /*5920*/  MUFU.EX2 R140, R92 ;  /* 0x0000005c008c7308 */ /* 0x000fec0000000800 */
[C---:B------:R-:W-:Y:S02]  /*5930*/  HMMA.16816.F32.BF16 R72, R84.reuse, R74, R128 ;  /* 0x0000004a5448723c */ /* 0x040fe40000041880 */
[----:B------:R0:W-:Y:S06]  /*5940*/  MUFU.EX2 R39, R93 ;  /* 0x0000005d00277308 */ /* 0x0001ec0000000800 */
[C---:B------:R-:W-:Y:S01]  /*5950*/  HMMA.16816.F32.BF16 R56, R84.reuse, R126, R56 ;  /* 0x0000007e5438723c */ /* 0x040fe20000041838 */
[----:B------:R-:W-:Y:S07]  /*5960*/  LDSM.16.M88.4 R124, [R252+0x8400] ;  /* 0x00840000fc7c783b */ /* 0x000fee0000000200 */
[C---:B------:R-:W-:Y:S01]  /*5970*/  HMMA.16816.F32.BF16 R120, R84.reuse, R118, R120 ;  /* 0x000000765478723c */ /* 0x040fe20000041878 */
[----:B------:R-:W-:Y:S07]  /*5980*/  LDSM.16.M88.4 R116, [R252+0x8800] ;  /* 0x00880000fc74783b */ /* 0x000fee0000000200 */
[C---:B------:R-:W-:Y:S01]  /*5990*/  HMMA.16816.F32.BF16 R112, R84.reuse, R114, R40 ;  /* 0x000000725470723c */ /* 0x040fe20000041828 */
[----:B------:R-:W1:Y:S07]  /*59a0*/  LDSM.16.M88.4 R40, [R252+0x8000] ;  /* 0x00800000fc28783b */ /* 0x000e6e0000000200 */
[C---:B------:R-:W-:Y:S01]  /*59b0*/  HMMA.16816.F32.BF16 R104, R84.reuse, R106, R108 ;  /* 0x0000006a5468723c */ /* 0x040fe2000004186c */
[----:B------:R-:W2:Y:S07]  /*59c0*/  LDSM.16.M88.4 R108, [R252+0x8c00] ;  /* 0x008c0000fc6c783b */ /* 0x000eae0000000200 */
[C---:B------:R-:W-:Y:S01]  /*59d0*/  HMMA.16816.F32.BF16 R96, R84.reuse, R102, R96 ;  /* 0x000000665460723c */ /* 0x040fe20000041860 */
[----:B------:R-:W3:Y:S07]  /*59e0*/  LDSM.16.M88.4 R100, [R252+0x9000] ;  /* 0x00900000fc64783b */ /* 0x000eee0000000200 */
[C---:B------:R-:W-:Y:S01]  /*59f0*/  HMMA.16816.F32.BF16 R88, R84.reuse, R94, R88 ;  /* 0x0000005e5458723c */ /* 0x040fe20000041858 */
[----:B0-----:R-:W0:Y:S07]  /*5a00*/  LDSM.16.M88.4 R92, [R252+0x9400] ;  /* 0x00940000fc5c783b */ /* 0x001e2e0000000200 */
[----:B------:R-:W-:Y:S01]  /*5a10*/  HMMA.16816.F32.BF16 R80, R84, R82, R76 ;  /* 0x000000525450723c */ /* 0x000fe2000004184c */
[----:B------:R-:W4:Y:S04]  /*5a20*/  LDSM.16.M88.4 R84, [R252+0x9800] ;  /* 0x00980000fc54783b */ /* 0x000f280000000200 */
[----:B------:R-:W5:Y:S01]  /*5a30*/  LDSM.16.M88.4 R76, [R252+0x9c00] ;  /* 0x009c0000fc4c783b */ /* 0x000f620000000200 */
[----:B------:R-:W-:-:S02]  /*5a40*/  FADD R184, R184, -R11 ;  /* 0x8000000bb8b87221 */ /* 0x000fc40000000000 */
[----:B------:R-:W-:Y:S02]  /*5a50*/  FMUL R38, R38, 1.4426950216293334961 ;  /* 0x3fb8aa3b26267820 */ /* 0x000fe40000400000 */
[----:B------:R-:W-:Y:S02]  /*5a60*/  FMUL R184, R184, 1.4426950216293334961 ;  /* 0x3fb8aa3bb8b87820 */ /* 0x000fe40000400000 */
[--C-:B------:R-:W-:Y:S02]  /*5a70*/  FADD R147, R176, -R12.reuse ;  /* 0x8000000cb0937221 */ /* 0x100fe40000000000 */
[--C-:B------:R-:W-:Y:S02]  /*5a80*/  FADD R177, R177, -R12.reuse ;  /* 0x8000000cb1b17221 */ /* 0x100fe40000000000 */
[--C-:B------:R-:W-:Y:S02]  /*5a90*/  FADD R173, R173, -R12.reuse ;  /* 0x8000000cadad7221 */ /* 0x100fe40000000000 */
[----:B------:R-:W-:-:S02]  /*5aa0*/  FADD R168, R168, -R12 ;  /* 0x8000000ca8a87221 */ /* 0x000fc40000000000 */
[--C-:B------:R-:W-:Y:S02]  /*5ab0*/  FADD R185, R185, -R13.reuse ;  /* 0x8000000db9b97221 */ /* 0x100fe40000000000 */
[--C-:B------:R-:W-:Y:S02]  /*5ac0*/  FADD R183, R183, -R13.reuse ;  /* 0x8000000db7b77221 */ /* 0x100fe40000000000 */
[--C-:B------:R-:W-:Y:S01]  /*5ad0*/  FADD R150, R34, -R13.reuse ;  /* 0x8000000d22967221 */ /* 0x100fe20000000000 */
[----:B------:R-:W-:Y:S01]  /*5ae0*/  MUFU.EX2 R38, R38 ;  /* 0x0000002600267308 */ /* 0x000fe20000000800 */
[----:B------:R-:W-:Y:S02]  /*5af0*/  FADD R179, R179, -R13 ;  /* 0x8000000db3b37221 */ /* 0x000fe40000000000 */
[----:B------:R-:W-:Y:S02]  /*5b00*/  FMUL R147, R147, 1.4426950216293334961 ;  /* 0x3fb8aa3b93937820 */ /* 0x000fe40000400000 */
[----:B------:R-:W-:-:S03]  /*5b10*/  FMUL R144, R177, 1.4426950216293334961 ;  /* 0x3fb8aa3bb1907820 */ /* 0x000fc60000400000 */
[----:B------:R-:W0:Y:S01]  /*5b20*/  MUFU.EX2 R142, R184 ;  /* 0x000000b8008e7308 */ /* 0x000e220000000800 */
[----:B------:R-:W-:Y:S02]  /*5b30*/  FMUL R145, R173, 1.4426950216293334961 ;  /* 0x3fb8aa3bad917820 */ /* 0x000fe40000400000 */
[----:B------:R-:W-:Y:S02]  /*5b40*/  FMUL R146, R168, 1.4426950216293334961 ;  /* 0x3fb8aa3ba8927820 */ /* 0x000fe40000400000 */
[----:B------:R-:W-:-:S03]  /*5b50*/  FMUL R148, R185, 1.4426950216293334961 ;  /* 0x3fb8aa3bb9947820 */ /* 0x000fc60000400000 */
[----:B------:R-:W0:Y:S01]  /*5b60*/  MUFU.EX2 R143, R143 ;  /* 0x0000008f008f7308 */ /* 0x000e220000000800 */
[----:B------:R-:W-:Y:S02]  /*5b70*/  FMUL R149, R183, 1.4426950216293334961 ;  /* 0x3fb8aa3bb7957820 */ /* 0x000fe40000400000 */
[----:B------:R-:W-:Y:S02]  /*5b80*/  FMUL R150, R150, 1.4426950216293334961 ;  /* 0x3fb8aa3b96967820 */ /* 0x000fe40000400000 */
[----:B------:R-:W-:-:S03]  /*5b90*/  FMUL R179, R179, 1.4426950216293334961 ;  /* 0x3fb8aa3bb3b37820 */ /* 0x000fc60000400000 */
[----:B------:R-:W-:Y:S01]  /*5ba0*/  MUFU.EX2 R147, R147 ;  /* 0x0000009300937308 */ /* 0x000fe20000000800 */
[----:B------:R-:W-:-:S07]  /*5bb0*/  FADD R156, R157, R156 ;  /* 0x0000009c9d9c7221 */ /* 0x000fce0000000000 */
[----:B------:R-:W0:Y:S01]  /*5bc0*/  MUFU.EX2 R144, R144 ;  /* 0x0000009000907308 */ /* 0x000e220000000800 */
[----:B------:R-:W-:-:S07]  /*5bd0*/  FADD R152, R153, R152 ;  /* 0x0000009899987221 */ /* 0x000fce0000000000 */
[----:B------:R-:W-:Y:S01]  /*5be0*/  MUFU.EX2 R145, R145 ;  /* 0x0000009100917308 */ /* 0x000fe20000000800 */
[----:B------:R-:W-:-:S07]  /*5bf0*/  FADD R154, R155, R154 ;  /* 0x0000009a9b9a7221 */ /* 0x000fce0000000000 */
[----:B------:R-:W-:Y:S08]  /*5c00*/  MUFU.EX2 R146, R146 ;  /* 0x0000009200927308 */ /* 0x000ff00000000800 */
[----:B------:R-:W-:Y:S08]  /*5c10*/  MUFU.EX2 R148, R148 ;  /* 0x0000009400947308 */ /* 0x000ff00000000800 */
[----:B------:R-:W0:Y:S08]  /*5c20*/  MUFU.EX2 R149, R149 ;  /* 0x0000009500957308 */ /* 0x000e300000000800 */
[----:B------:R-:W-:Y:S08]  /*5c30*/  MUFU.EX2 R34, R179 ;  /* 0x000000b300227308 */ /* 0x000ff00000000800 */
[----:B------:R-:W2:Y:S01]  /*5c40*/  MUFU.EX2 R150, R150 ;  /* 0x0000009600967308 */ /* 0x000ea20000000800 */
[----:B0-----:R-:W-:Y:S01]  /*5c50*/  F2FP.BF16.PACK_AB R128, R141, R142 ;  /* 0x0000008e8d80723e */ /* 0x001fe200000010ff */
[----:B------:R-:W-:Y:S01]  /*5c60*/  FADD R2, R2, R0 ;  /* 0x0000000002027221 */ /* 0x000fe20000000000 */
[----:B------:R-:W-:Y:S01]  /*5c70*/  F2FP.BF16.PACK_AB R129, R36, R37 ;  /* 0x000000252481723e */ /* 0x000fe200000010ff */
[----:B------:R-:W-:Y:S01]  /*5c80*/  FADD R161, R161, R156 ;  /* 0x0000009ca1a17221 */ /* 0x000fe20000000000 */
[----:B------:R-:W-:-:S02]  /*5c90*/  F2FP.BF16.PACK_AB R130, R39, R140 ;  /* 0x0000008c2782723e */ /* 0x000fc400000010ff */
[----:B------:R-:W-:Y:S01]  /*5ca0*/  F2FP.BF16.PACK_AB R131, R143, R38 ;  /* 0x000000268f83723e */ /* 0x000fe200000010ff */
[----:B------:R-:W-:Y:S02]  /*5cb0*/  FADD R152, R158, R152 ;  /* 0x000000989e987221 */ /* 0x000fe40000000000 */
[----:B------:R-:W-:Y:S02]  /*5cc0*/  FADD R154, R159, R154 ;  /* 0x0000009a9f9a7221 */ /* 0x000fe40000000000 */
[----:B------:R-:W-:Y:S02]  /*5cd0*/  FADD R3, R3, R2 ;  /* 0x0000000203037221 */ /* 0x000fe40000000000 */
[----:B------:R-:W-:Y:S01]  /*5ce0*/  FADD R161, R160, R161 ;  /* 0x000000a1a0a17221 */ /* 0x000fe20000000000 */
[----:B-1----:R-:W-:Y:S01]  /*5cf0*/  HMMA.16816.F32.BF16 R52, R128, R40, R52 ;  /* 0x000000288034723c */ /* 0x002fe20000041834 */
[----:B------:R-:W-:Y:S02]  /*5d00*/  FADD R152, R163, R152 ;  /* 0x00000098a3987221 */ /* 0x000fe40000000000 */
[----:B------:R-:W-:-:S02]  /*5d10*/  FADD R154, R164, R154 ;  /* 0x0000009aa49a7221 */ /* 0x000fc40000000000 */
[----:B------:R-:W-:-:S03]  /*5d20*/  FADD R4, R4, R3 ;  /* 0x0000000304047221 */ /* 0x000fc60000000000 */
[----:B------:R-:W-:Y:S01]  /*5d30*/  HMMA.16816.F32.BF16 R68, R128, R124, R68 ;  /* 0x0000007c8044723c */ /* 0x000fe20000041844 */
[----:B------:R-:W-:Y:S02]  /*5d40*/  FADD R30, R30, R161 ;  /* 0x000000a11e1e7221 */ /* 0x000fe40000000000 */
[----:B------:R-:W-:-:S05]  /*5d50*/  FADD R19, R19, R152 ;  /* 0x0000009813137221 */ /* 0x000fca0000000000 */
[----:B------:R-:W-:Y:S01]  /*5d60*/  HMMA.16816.F32.BF16 R64, R128, R116, R64 ;  /* 0x000000748040723c */ /* 0x000fe20000041840 */
[----:B------:R-:W-:Y:S02]  /*5d70*/  FADD R23, R23, R154 ;  /* 0x0000009a17177221 */ /* 0x000fe40000000000 */
[----:B------:R-:W-:-:S05]  /*5d80*/  FADD R29, R29, R4 ;  /* 0x000000041d1d7221 */ /* 0x000fca0000000000 */
[----:B--2---:R-:W-:Y:S01]  /*5d90*/  HMMA.16816.F32.BF16 R136, R128, R108, R136 ;  /* 0x0000006c8088723c */ /* 0x004fe20000041888 */
[----:B------:R-:W-:-:S07]  /*5da0*/  FADD R31, R31, R30 ;  /* 0x0000001e1f1f7221 */ /* 0x000fce0000000000 */
[C---:B---3--:R-:W-:Y:S08]  /*5db0*/  HMMA.16816.F32.BF16 R132, R128.reuse, R100, R132 ;  /* 0x000000648084723c */ /* 0x048ff00000041884 */
[C---:B------:R-:W-:Y:S08]  /*5dc0*/  HMMA.16816.F32.BF16 R44, R128.reuse, R92, R44 ;  /* 0x0000005c802c723c */ /* 0x040ff0000004182c */
[C---:B----4-:R-:W-:Y:S08]  /*5dd0*/  HMMA.16816.F32.BF16 R48, R128.reuse, R84, R48 ;  /* 0x000000548030723c */ /* 0x050ff00000041830 */
[----:B-----5:R-:W-:Y:S07]  /*5de0*/  HMMA.16816.F32.BF16 R60, R128, R76, R60 ;  /* 0x0000004c803c723c */ /* 0x020fee000004183c */
[----:B------:R-:W-:-:S02]  /*5df0*/  F2FP.BF16.PACK_AB R128, R144, R147 ;  /* 0x000000939080723e */ /* 0x000fc400000010ff */
[----:B------:R-:W-:Y:S02]  /*5e00*/  F2FP.BF16.PACK_AB R129, R149, R148 ;  /* 0x000000949581723e */ /* 0x000fe400000010ff */
[----:B------:R-:W-:Y:S02]  /*5e10*/  F2FP.BF16.PACK_AB R130, R146, R145 ;  /* 0x000000919282723e */ /* 0x000fe400000010ff */
[----:B------:R-:W-:Y:S01]  /*5e20*/  F2FP.BF16.PACK_AB R131, R150, R34 ;  /* 0x000000229683723e */ /* 0x000fe200000010ff */
[----:B------:R-:W-:Y:S02]  /*5e30*/  FADD R19, R20, R19 ;  /* 0x0000001314137221 */ /* 0x000fe40000000000 */
[----:B------:R-:W-:Y:S02]  /*5e40*/  FADD R24, R24, R23 ;  /* 0x0000001718187221 */ /* 0x000fe40000000000 */
[----:B------:R-:W-:Y:S02]  /*5e50*/  FADD R180, R180, -R11 ;  /* 0x8000000bb4b47221 */ /* 0x000fe40000000000 */
[----:B------:R-:W-:Y:S01]  /*5e60*/  HMMA.16816.F32.BF16 R72, R128, R40, R72 ;  /* 0x000000288048723c */ /* 0x000fe20000041848 */
[----:B------:R-:W-:-:S02]  /*5e70*/  FADD R20, R32, R29 ;  /* 0x0000001d20147221 */ /* 0x000fc40000000000 */
[--C-:B------:R-:W-:Y:S02]  /*5e80*/  FADD R178, R178, -R8.reuse ;  /* 0x80000008b2b27221 */ /* 0x100fe40000000000 */
[----:B------:R-:W-:Y:S02]  /*5e90*/  FADD R168, R175, -R8 ;  /* 0x80000008afa87221 */ /* 0x000fe40000000000 */
[----:B------:R-:W-:Y:S02]  /*5ea0*/  FADD R41, R182, -R11 ;  /* 0x8000000bb6297221 */ /* 0x000fe40000000000 */
[----:B------:R-:W-:Y:S01]  /*5eb0*/  FADD R30, R28, R31 ;  /* 0x0000001f1c1e7221 */ /* 0x000fe20000000000 */
[----:B------:R-:W-:Y:S01]  /*5ec0*/  HMMA.16816.F32.BF16 R88, R128, R84, R88 ;  /* 0x000000548058723c */ /* 0x000fe20000041858 */
[----:B------:R-:W-:Y:S02]  /*5ed0*/  FADD R186, R186, -R12 ;  /* 0x8000000cbaba7221 */ /* 0x000fe40000000000 */
[----:B------:R-:W-:-:S02]  /*5ee0*/  FADD R172, R172, -R13 ;  /* 0x8000000dacac7221 */ /* 0x000fc40000000000 */
[----:B------:R-:W-:Y:S02]  /*5ef0*/  FADD R25, R25, R24 ;  /* 0x0000001819197221 */ /* 0x000fe40000000000 */
[----:B------:R-:W-:Y:S02]  /*5f00*/  FMUL R41, R41, 1.4426950216293334961 ;  /* 0x3fb8aa3b29297820 */ /* 0x000fe40000400000 */
[----:B------:R-:W-:Y:S02]  /*5f10*/  FMUL R0, R180, 1.4426950216293334961 ;  /* 0x3fb8aa3bb4007820 */ /* 0x000fe40000400000 */
[----:B------:R-:W-:Y:S02]  /*5f20*/  FADD R22, R22, R19 ;  /* 0x0000001316167221 */ /* 0x000fe40000000000 */
[----:B------:R-:W-:Y:S02]  /*5f30*/  FADD R84, R27, R20 ;  /* 0x000000141b547221 */ /* 0x000fe40000000000 */
[----:B------:R-:W-:-:S02]  /*5f40*/  FMUL R151, R178, 1.4426950216293334961 ;  /* 0x3fb8aa3bb2977820 */ /* 0x000fc40000400000 */
[----:B------:R-:W-:Y:S02]  /*5f50*/  FMUL R168, R168, 1.4426950216293334961 ;  /* 0x3fb8aa3ba8a87820 */ /* 0x000fe40000400000 */
[----:B------:R-:W-:Y:S02]  /*5f60*/  FADD R30, R33, R30 ;  /* 0x0000001e211e7221 */ /* 0x000fe40000000000 */
[----:B------:R-:W-:Y:S02]  /*5f70*/  FMUL R4, R186, 1.4426950216293334961 ;  /* 0x3fb8aa3bba047820 */ /* 0x000fe40000400000 */
[----:B------:R-:W-:Y:S02]  /*5f80*/  FADD R187, R187, -R12 ;  /* 0x8000000cbbbb7221 */ /* 0x000fe40000000000 */
[----:B------:R-:W-:Y:S02]  /*5f90*/  FMUL R33, R172, 1.4426950216293334961 ;  /* 0x3fb8aa3bac217820 */ /* 0x000fe40000400000 */
[----:B------:R-:W-:-:S02]  /*5fa0*/  FADD R171, R171, -R13 ;  /* 0x8000000dabab7221 */ /* 0x000fc40000000000 */
[----:B------:R-:W-:Y:S02]  /*5fb0*/  FADD R25, R26, R25 ;  /* 0x000000191a197221 */ /* 0x000fe40000000000 */
[--C-:B------:R-:W-:Y:S02]  /*5fc0*/  FADD R181, R181, -R11.reuse ;  /* 0x8000000bb5b57221 */ /* 0x100fe40000000000 */
[----:B------:R-:W-:Y:S02]  /*5fd0*/  FADD R165, R165, -R11 ;  /* 0x8000000ba5a57221 */ /* 0x000fe40000000000 */
[----:B------:R-:W-:Y:S02]  /*5fe0*/  FADD R28, R21, R22 ;  /* 0x00000016151c7221 */ /* 0x000fe40000000000 */
[----:B------:R-:W-:Y:S01]  /*5ff0*/  FADD R35, R35, R84 ;  /* 0x0000005423237221 */ /* 0x000fe20000000000 */
[----:B------:R-:W-:Y:S01]  /*6000*/  MUFU.EX2 R41, R41 ;  /* 0x0000002900297308 */ /* 0x000fe20000000800 */
[----:B------:R-:W-:-:S02]  /*6010*/  FMUL R32, R187, 1.4426950216293334961 ;  /* 0x3fb8aa3bbb207820 */ /* 0x000fc40000400000 */
[----:B------:R-:W-:Y:S02]  /*6020*/  FADD R166, R166, -R12 ;  /* 0x8000000ca6a67221 */ /* 0x000fe40000000000 */
[----:B------:R-:W-:Y:S02]  /*6030*/  FMUL R26, R171, 1.4426950216293334961 ;  /* 0x3fb8aa3bab1a7820 */ /* 0x000fe40000400000 */
[----:B------:R-:W-:Y:S01]  /*6040*/  FADD R169, R169, -R13 ;  /* 0x8000000da9a97221 */ /* 0x000fe20000000000 */
[----:B------:R-:W0:Y:S01]  /*6050*/  MUFU.EX2 R0, R0 ;  /* 0x0000000000007308 */ /* 0x000e220000000800 */
[----:B------:R-:W-:Y:S02]  /*6060*/  FADD R142, R142, R25 ;  /* 0x000000198e8e7221 */ /* 0x000fe40000000000 */
[----:B------:R-:W-:Y:S02]  /*6070*/  FADD R174, R174, -R8 ;  /* 0x80000008aeae7221 */ /* 0x000fe40000000000 */
[----:B------:R-:W-:-:S02]  /*6080*/  FMUL R2, R181, 1.4426950216293334961 ;  /* 0x3fb8aa3bb5027820 */ /* 0x000fc40000400000 */
[----:B------:R-:W-:Y:S01]  /*6090*/  FMUL R3, R165, 1.4426950216293334961 ;  /* 0x3fb8aa3ba5037820 */ /* 0x000fe20000400000 */
[----:B------:R-:W-:Y:S01]  /*60a0*/  MUFU.EX2 R151, R151 ;  /* 0x0000009700977308 */ /* 0x000fe20000000800 */
[----:B------:R-:W-:Y:S02]  /*60b0*/  FADD R37, R37, R28 ;  /* 0x0000001c25257221 */ /* 0x000fe40000000000 */
[----:B------:R-:W-:Y:S02]  /*60c0*/  FADD R147, R147, R30 ;  /* 0x0000001e93937221 */ /* 0x000fe40000000000 */
[----:B------:R-:W-:-:S03]  /*60d0*/  FADD R148, R148, R35 ;  /* 0x0000002394947221 */ /* 0x000fc60000000000 */
[----:B------:R-:W1:Y:S01]  /*60e0*/  MUFU.EX2 R168, R168 ;  /* 0x000000a800a87308 */ /* 0x000e620000000800 */
[----:B------:R-:W-:Y:S02]  /*60f0*/  FADD R173, R162, -R8 ;  /* 0x80000008a2ad7221 */ /* 0x000fe40000000000 */
[----:B------:R-:W-:Y:S02]  /*6100*/  FMUL R19, R166, 1.4426950216293334961 ;  /* 0x3fb8aa3ba6137820 */ /* 0x000fe40000400000 */
[----:B------:R-:W-:-:S03]  /*6110*/  FADD R170, R170, -R12 ;  /* 0x8000000caaaa7221 */ /* 0x000fc60000000000 */
[----:B------:R-:W2:Y:S01]  /*6120*/  MUFU.EX2 R4, R4 ;  /* 0x0000000400047308 */ /* 0x000ea20000000800 */
[----:B------:R-:W-:Y:S02]  /*6130*/  FMUL R35, R169, 1.4426950216293334961 ;  /* 0x3fb8aa3ba9237820 */ /* 0x000fe40000400000 */
[----:B------:R-:W-:-:S05]  /*6140*/  FADD R141, R141, R142 ;  /* 0x0000008e8d8d7221 */ /* 0x000fca0000000000 */
[----:B------:R-:W3:Y:S01]  /*6150*/  MUFU.EX2 R33, R33 ;  /* 0x0000002100217308 */ /* 0x000ee20000000800 */
[----:B------:R-:W-:Y:S02]  /*6160*/  FMUL R174, R174, 1.4426950216293334961 ;  /* 0x3fb8aa3baeae7820 */ /* 0x000fe40000400000 */
[----:B------:R-:W-:Y:S02]  /*6170*/  FADD R37, R36, R37 ;  /* 0x0000002524257221 */ /* 0x000fe40000000000 */
[----:B------:R-:W-:Y:S02]  /*6180*/  FADD R144, R144, R147 ;  /* 0x0000009390907221 */ /* 0x000fe40000000000 */
[----:B------:R-:W-:Y:S01]  /*6190*/  FADD R149, R149, R148 ;  /* 0x0000009495957221 */ /* 0x000fe20000000000 */
[----:B------:R-:W4:Y:S01]  /*61a0*/  MUFU.EX2 R32, R32 ;  /* 0x0000002000207308 */ /* 0x000f220000000800 */
[----:B------:R-:W-:Y:S02]  /*61b0*/  FADD R167, R167, -R13 ;  /* 0x8000000da7a77221 */ /* 0x000fe40000000000 */
[----:B------:R-:W-:-:S02]  /*61c0*/  FMUL R40, R173, 1.4426950216293334961 ;  /* 0x3fb8aa3bad287820 */ /* 0x000fc40000400000 */
[----:B------:R-:W-:-:S03]  /*61d0*/  FMUL R24, R170, 1.4426950216293334961 ;  /* 0x3fb8aa3baa187820 */ /* 0x000fc60000400000 */
[----:B------:R-:W5:Y:S01]  /*61e0*/  MUFU.EX2 R26, R26 ;  /* 0x0000001a001a7308 */ /* 0x000f620000000800 */
[----:B------:R-:W-:Y:S02]  /*61f0*/  FADD R140, R140, R141 ;  /* 0x0000008d8c8c7221 */ /* 0x000fe40000000000 */
[----:B------:R-:W-:Y:S02]  /*6200*/  FADD R38, R38, R37 ;  /* 0x0000002526267221 */ /* 0x000fe40000000000 */
[----:B------:R-:W-:-:S03]  /*6210*/  FADD R145, R145, R144 ;  /* 0x0000009091917221 */ /* 0x000fc60000000000 */
[----:B------:R-:W-:Y:S01]  /*6220*/  MUFU.EX2 R2, R2 ;  /* 0x0000000200027308 */ /* 0x000fe20000000800 */
[----:B------:R-:W-:Y:S02]  /*6230*/  FADD R149, R34, R149 ;  /* 0x0000009522957221 */ /* 0x000fe40000000000 */
[----:B------:R-:W-:-:S05]  /*6240*/  FMUL R167, R167, 1.4426950216293334961 ;  /* 0x3fb8aa3ba7a77820 */ /* 0x000fca0000400000 */
[----:B------:R-:W0:Y:S01]  /*6250*/  MUFU.EX2 R3, R3 ;  /* 0x0000000300037308 */ /* 0x000e220000000800 */
[----:B------:R-:W-:Y:S02]  /*6260*/  FADD R140, R39, R140 ;  /* 0x0000008c278c7221 */ /* 0x000fe40000000000 */
[----:B------:R-:W-:-:S05]  /*6270*/  FADD R38, R143, R38 ;  /* 0x000000268f267221 */ /* 0x000fca0000000000 */
[----:B------:R-:W1:Y:S01]  /*6280*/  MUFU.EX2 R162, R174 ;  /* 0x000000ae00a27308 */ /* 0x000e620000000800 */
[----:B------:R-:W-:Y:S02]  /*6290*/  FADD R145, R146, R145 ;  /* 0x0000009192917221 */ /* 0x000fe40000000000 */
[----:B------:R-:W-:-:S05]  /*62a0*/  FADD R150, R150, R149 ;  /* 0x0000009596967221 */ /* 0x000fca0000000000 */
[----:B------:R-:W2:Y:S01]  /*62b0*/  MUFU.EX2 R19, R19 ;  /* 0x0000001300137308 */ /* 0x000ea20000000800 */
[----:B0-----:R-:W-:-:S07]  /*62c0*/  F2FP.BF16.PACK_AB R20, R0, R41 ;  /* 0x000000290014723e */ /* 0x001fce00000010ff */
[----:B------:R-:W0:Y:S01]  /*62d0*/  MUFU.EX2 R35, R35 ;  /* 0x0000002300237308 */ /* 0x000e220000000800 */
[----:B-1----:R-:W-:Y:S01]  /*62e0*/  F2FP.BF16.PACK_AB R21, R168, R151 ;  /* 0x00000097a815723e */ /* 0x002fe200000010ff */
[----:B------:R-:W-:Y:S02]  /*62f0*/  FADD R41, R41, R140 ;  /* 0x0000008c29297221 */ /* 0x000fe40000000000 */
[----:B------:R-:W-:-:S04]  /*6300*/  FADD R151, R151, R38 ;  /* 0x0000002697977221 */ /* 0x000fc80000000000 */
[----:B------:R-:W1:Y:S01]  /*6310*/  MUFU.EX2 R40, R40 ;  /* 0x0000002800287308 */ /* 0x000e620000000800 */
[----:B--2---:R-:W-:Y:S02]  /*6320*/  FADD R145, R4, R145 ;  /* 0x0000009104917221 */ /* 0x004fe40000000000 */
[----:B---3--:R-:W-:-:S05]  /*6330*/  FADD R25, R33, R150 ;  /* 0x0000009621197221 */ /* 0x008fca0000000000 */
[----:B------:R-:W2:Y:S01]  /*6340*/  MUFU.EX2 R24, R24 ;  /* 0x0000001800187308 */ /* 0x000ea20000000800 */
[----:B------:R-:W-:-:S07]  /*6350*/  FADD R41, R0, R41 ;  /* 0x0000002900297221 */ /* 0x000fce0000000000 */
[----:B------:R-:W3:Y:S01]  /*6360*/  MUFU.EX2 R28, R167 ;  /* 0x000000a7001c7308 */ /* 0x000ee20000000800 */
[----:B------:R-:W-:Y:S02]  /*6370*/  FADD R151, R168, R151 ;  /* 0x00000097a8977221 */ /* 0x000fe40000000000 */
[----:B----4-:R-:W-:Y:S02]  /*6380*/  FADD R0, R32, R145 ;  /* 0x0000009120007221 */ /* 0x010fe40000000000 */
[----:B-----5:R-:W-:Y:S01]  /*6390*/  FADD R30, R26, R25 ;  /* 0x000000191a1e7221 */ /* 0x020fe20000000000 */
[----:B------:R-:W-:Y:S01]  /*63a0*/  F2FP.BF16.PACK_AB R22, R3, R2 ;  /* 0x000000020316723e */ /* 0x000fe200000010ff */
[----:B------:R-:W-:Y:S02]  /*63b0*/  FADD R2, R2, R41 ;  /* 0x0000002902027221 */ /* 0x000fe40000000000 */
[----:B------:R-:W-:Y:S02]  /*63c0*/  FADD R151, R162, R151 ;  /* 0x00000097a2977221 */ /* 0x000fe40000000000 */
[----:B------:R-:W-:-:S02]  /*63d0*/  FADD R25, R19, R0 ;  /* 0x0000000013197221 */ /* 0x000fc40000000000 */
[----:B0-----:R-:W-:Y:S02]  /*63e0*/  FADD R27, R35, R30 ;  /* 0x0000001e231b7221 */ /* 0x001fe40000000000 */
[----:B------:R-:W-:Y:S02]  /*63f0*/  FADD R2, R3, R2 ;  /* 0x0000000203027221 */ /* 0x000fe40000000000 */
[----:B-1----:R-:W-:Y:S02]  /*6400*/  FADD R151, R40, R151 ;  /* 0x0000009728977221 */ /* 0x002fe40000000000 */
[----:B--2---:R-:W-:Y:S02]  /*6410*/  FADD R25, R24, R25 ;  /* 0x0000001918197221 */ /* 0x004fe40000000000 */
[----:B---3--:R-:W-:Y:S01]  /*6420*/  FADD R27, R28, R27 ;  /* 0x0000001b1c1b7221 */ /* 0x008fe20000000000 */
[----:B------:R-:W0:Y:S04]  /*6430*/  SHFL.BFLY PT, R3, R2, 0x2, 0x1f ;  /* 0x0c401f0002037f89 */ /* 0x000e2800000e0000 */
[----:B------:R-:W1:Y:S04]  /*6440*/  SHFL.BFLY PT, R0, R151, 0x2, 0x1f ;  /* 0x0c401f0097007f89 */ /* 0x000e6800000e0000 */
[----:B------:R-:W2:Y:S04]  /*6450*/  SHFL.BFLY PT, R36, R25, 0x2, 0x1f ;  /* 0x0c401f0019247f89 */ /* 0x000ea800000e0000 */
[----:B------:R-:W3:Y:S04]  /*6460*/  SHFL.BFLY PT, R38, R27, 0x2, 0x1f ;  /* 0x0c401f001b267f89 */ /* 0x000ee800000e0000 */
[----:B------:R-:W4:Y:S01]  /*6470*/  S2R R188, SR_CTAID.X ;  /* 0x0000000000bc7919 */ /* 0x000f220000002500 */
[----:B------:R-:W-:Y:S01]  /*6480*/  F2FP.BF16.PACK_AB R23, R40, R162 ;  /* 0x000000a22817723e */ /* 0x000fe200000010ff */
[----:B------:R-:W-:Y:S01]  /*6490*/  UIADD3 UR4, UP0, UR4, 0x40, URZ ;  /* 0x0000004004047890 */ /* 0x000fe2000ff1e03f */
[----:B------:R-:W-:Y:S01]  /*64a0*/  F2FP.BF16.PACK_AB R34, R24, R19 ;  /* 0x000000131822723e */ /* 0x000fe200000010ff */
[----:B0-----:R-:W-:-:S02]  /*64b0*/  FADD R3, R2, R3 ;  /* 0x0000000302037221 */ /* 0x001fc40000000000 */
[----:B-1----:R-:W-:Y:S02]  /*64c0*/  FADD R151, R151, R0 ;  /* 0x0000000097977221 */ /* 0x002fe40000000000 */
[----:B--2---:R-:W-:Y:S02]  /*64d0*/  FADD R36, R25, R36 ;  /* 0x0000002419247221 */ /* 0x004fe40000000000 */
[----:B---3--:R-:W-:Y:S01]  /*64e0*/  FADD R38, R27, R38 ;  /* 0x000000261b267221 */ /* 0x008fe20000000000 */
[C---:B------:R-:W-:Y:S01]  /*64f0*/  HMMA.16816.F32.BF16 R52, R20.reuse, R42, R52 ;  /* 0x0000002a1434723c */ /* 0x040fe20000041834 */
[----:B------:R-:W0:Y:S01]  /*6500*/  SHFL.BFLY PT, R0, R3, 0x1, 0x1f ;  /* 0x0c201f0003007f89 */ /* 0x000e2200000e0000 */
[----:B------:R-:W-:Y:S01]  /*6510*/  UIADD3.X UR5, URZ, UR5, URZ, UP0, !UPT ;  /* 0x000000053f057290 */ /* 0x000fe200087fe43f */
[----:B----4-:R-:W-:Y:S02]  /*6520*/  SHF.L.U32 R188, R188, 0x8, RZ ;  /* 0x00000008bcbc7819 */ /* 0x010fe400000006ff */
[----:B------:R-:W1:Y:S03]  /*6530*/  SHFL.BFLY PT, R2, R151, 0x1, 0x1f ;  /* 0x0c201f0097027f89 */ /* 0x000e6600000e0000 */
[----:B------:R-:W-:Y:S01]  /*6540*/  HMMA.16816.F32.BF16 R68, R20, R126, R68 ;  /* 0x0000007e1444723c */ /* 0x000fe20000041844 */
[----:B------:R-:W2:Y:S01]  /*6550*/  SHFL.BFLY PT, R19, R36, 0x1, 0x1f ;  /* 0x0c201f0024137f89 */ /* 0x000ea200000e0000 */
[----:B------:R-:W-:-:S06]  /*6560*/  IADD3 R188, R188, 0x100, RZ ;  /* 0x00000100bcbc7810 */ /* 0x000fcc0007ffe0ff */
[C---:B------:R-:W-:Y:S08]  /*6570*/  HMMA.16816.F32.BF16 R64, R20.reuse, R118, R64 ;  /* 0x000000761440723c */ /* 0x040ff00000041840 */
[C---:B------:R-:W-:Y:S08]  /*6580*/  HMMA.16816.F32.BF16 R136, R20.reuse, R110, R136 ;  /* 0x0000006e1488723c */ /* 0x040ff00000041888 */
[C---:B------:R-:W-:Y:S08]  /*6590*/  HMMA.16816.F32.BF16 R132, R20.reuse, R102, R132 ;  /* 0x000000661484723c */ /* 0x040ff00000041884 */
[C---:B------:R-:W-:Y:S08]  /*65a0*/  HMMA.16816.F32.BF16 R44, R20.reuse, R94, R44 ;  /* 0x0000005e142c723c */ /* 0x040ff0000004182c */
[C---:B------:R-:W-:Y:S08]  /*65b0*/  HMMA.16816.F32.BF16 R48, R20.reuse, R86, R48 ;  /* 0x000000561430723c */ /* 0x040ff00000041830 */
[----:B------:R-:W-:Y:S01]  /*65c0*/  HMMA.16816.F32.BF16 R60, R20, R78, R60 ;  /* 0x0000004e143c723c */ /* 0x000fe2000004183c */
[----:B------:R-:W3:Y:S07]  /*65d0*/  SHFL.BFLY PT, R21, R38, 0x1, 0x1f ;  /* 0x0c201f0026157f89 */ /* 0x000eee00000e0000 */
[----:B------:R-:W-:Y:S01]  /*65e0*/  HMMA.16816.F32.BF16 R56, R128, R124, R56 ;  /* 0x0000007c8038723c */ /* 0x000fe20000041838 */
[----:B------:R-:W-:-:S07]  /*65f0*/  IMAD.U32 R20, RZ, RZ, UR5 ;  /* 0x00000005ff147e24 */ /* 0x000fce000f8e00ff */
[C---:B------:R-:W-:Y:S08]  /*6600*/  HMMA.16816.F32.BF16 R120, R128.reuse, R116, R120 ;  /* 0x000000748078723c */ /* 0x040ff00000041878 */
[C---:B------:R-:W-:Y:S08]  /*6610*/  HMMA.16816.F32.BF16 R112, R128.reuse, R108, R112 ;  /* 0x0000006c8070723c */ /* 0x040ff00000041870 */
[C---:B------:R-:W-:Y:S08]  /*6620*/  HMMA.16816.F32.BF16 R104, R128.reuse, R100, R104 ;  /* 0x000000648068723c */ /* 0x040ff00000041868 */
[C---:B------:R-:W-:Y:S08]  /*6630*/  HMMA.16816.F32.BF16 R96, R128.reuse, R92, R96 ;  /* 0x0000005c8060723c */ /* 0x040ff00000041860 */
[----:B------:R-:W-:Y:S01]  /*6640*/  HMMA.16816.F32.BF16 R80, R128, R76, R80 ;  /* 0x0000004c8050723c */ /* 0x000fe20000041850 */
[----:B------:R-:W-:-:S04]  /*6650*/  ISETP.LE.U32.AND P0, PT, R188, UR4, PT ;  /* 0x00000004bc007c0c */ /* 0x000fc8000bf03070 */
[----:B------:R-:W-:Y:S02]  /*6660*/  ISETP.GE.U32.AND.EX P0, PT, R20, RZ, PT, P0 ;  /* 0x000000ff1400720c */ /* 0x000fe40003f06100 */
[----:B------:R-:W-:Y:S02]  /*6670*/  F2FP.BF16.PACK_AB R32, R32, R4 ;  /* 0x000000042020723e */ /* 0x000fe400000010ff */
[----:B------:R-:W-:Y:S02]  /*6680*/  F2FP.BF16.PACK_AB R33, R26, R33 ;  /* 0x000000211a21723e */ /* 0x000fe400000010ff */
[----:B------:R-:W-:Y:S01]  /*6690*/  F2FP.BF16.PACK_AB R35, R28, R35 ;  /* 0x000000231c23723e */ /* 0x000fe200000010ff */
[----:B0-----:R-:W-:Y:S01]  /*66a0*/  FADD R0, R3, R0 ;  /* 0x0000000003007221 */ /* 0x001fe20000000000 */
[----:B------:R-:W-:Y:S01]  /*66b0*/  MOV R4, 0x40 ;  /* 0x0000004000047802 */ /* 0x000fe20000000f00 */
[----:B-1----:R-:W-:Y:S02]  /*66c0*/  FADD R151, R151, R2 ;  /* 0x0000000297977221 */ /* 0x002fe40000000000 */
[----:B--2---:R-:W-:-:S02]  /*66d0*/  FADD R36, R36, R19 ;  /* 0x0000001324247221 */ /* 0x004fc40000000000 */
[----:B---3--:R-:W-:Y:S01]  /*66e0*/  FADD R21, R38, R21 ;  /* 0x0000001526157221 */ /* 0x008fe20000000000 */
[----:B------:R-:W-:Y:S01]  /*66f0*/  HMMA.16816.F32.BF16 R40, R32, R42, R72 ;  /* 0x0000002a2028723c */ /* 0x000fe20000041848 */
[----:B------:R-:W-:Y:S01]  /*6700*/  FFMA R199, R15, R199, R0 ;  /* 0x000000c70fc77223 */ /* 0x000fe20000000000 */
[----:B------:R-:W-:Y:S01]  /*6710*/  MOV R15, R11 ;  /* 0x0000000b000f7202 */ /* 0x000fe20000000f00 */
[C---:B------:R-:W-:Y:S01]  /*6720*/  IMAD R9, R4.reuse, c[0x0][0x1b4], R9 ;  /* 0x00006d0004097a24 */ /* 0x040fe200078e0209 */
[----:B------:R-:W-:Y:S01]  /*6730*/  MOV R0, R13 ;  /* 0x0000000d00007202 */ /* 0x000fe20000000f00 */
[----:B------:R-:W-:-:S03]  /*6740*/  IMAD R10, R4, c[0x0][0x1a4], R10 ;  /* 0x00006900040a7a24 */ /* 0x000fc600078e020a */
[----:B------:R-:W-:Y:S01]  /*6750*/  HMMA.16816.F32.BF16 R56, R32, R126, R56 ;  /* 0x0000007e2038723c */ /* 0x000fe20000041838 */
[----:B------:R-:W-:Y:S02]  /*6760*/  FFMA R198, R18, R198, R151 ;  /* 0x000000c612c67223 */ /* 0x000fe40000000097 */
[----:B------:R-:W-:Y:S02]  /*6770*/  FFMA R197, R17, R197, R36 ;  /* 0x000000c511c57223 */ /* 0x000fe40000000024 */
[----:B------:R-:W-:-:S03]  /*6780*/  FFMA R196, R16, R196, R21 ;  /* 0x000000c410c47223 */ /* 0x000fc60000000015 */
[----:B------:R-:W-:Y:S01]  /*6790*/  HMMA.16816.F32.BF16 R120, R32, R118, R120 ;  /* 0x000000762078723c */ /* 0x000fe20000041878 */
[----:B------:R-:W-:-:S07]  /*67a0*/  IMAD.MOV.U32 R2, RZ, RZ, R12 ;  /* 0x000000ffff027224 */ /* 0x000fce00078e000c */
[C---:B------:R-:W-:Y:S08]  /*67b0*/  HMMA.16816.F32.BF16 R108, R32.reuse, R110, R112 ;  /* 0x0000006e206c723c */ /* 0x040ff00000041870 */
[C---:B------:R-:W-:Y:S08]  /*67c0*/  HMMA.16816.F32.BF16 R28, R32.reuse, R102, R104 ;  /* 0x00000066201c723c */ /* 0x040ff00000041868 */
[C---:B------:R-:W-:Y:S08]  /*67d0*/  HMMA.16816.F32.BF16 R24, R32.reuse, R94, R96 ;  /* 0x0000005e2018723c */ /* 0x040ff00000041860 */
[----:B------:R-:W-:Y:S01]  /*67e0*/  HMMA.16816.F32.BF16 R84, R32, R86, R88 ;  /* 0x000000562054723c */ /* 0x000fe20000041858 */
[----:B------:R-:W-:-:S07]  /*67f0*/  MOV R99, R8 ;  /* 0x0000000800637202 */ /* 0x000fce0000000f00 */
[----:B------:R-:W-:Y:S01]  /*6800*/  HMMA.16816.F32.BF16 R76, R32, R78, R80 ;  /* 0x0000004e204c723c */ /* 0x000fe20000041850 */
[----:B------:R-:W-:Y:S01]  /*6810*/  @P0 CALL.REL.NOINC `(.L_x_1) ;  /* 0x0000001000000944 */ /* 0x000fe20003c00000 */
[----:B------:R-:W-:Y:S06]  /*6820*/  BRA `(.L_x_2) ;  /* 0xffffbe4000007947 */ /* 0x000fec000383ffff */
.L_x_1:
[----:B------:R-:W-:-:S05]  /*6830*/  NOP ;  /* 0x0000000000007918 */ /* 0x000fca0000000000 */
[----:B------:R-:W-:Y:S01]  /*6840*/  MOV R0, R13 ;  /* 0x0000000d00007202 */ /* 0x000fe20000000f00 */
[----:B------:R-:W-:Y:S01]  /*6850*/  IMAD.MOV.U32 R3, RZ, RZ, R12 ;  /* 0x000000ffff037224 */ /* 0x000fe200078e000c */
[----:B------:R-:W-:Y:S02]  /*6860*/  MOV R2, R8 ;  /* 0x0000000800027202 */ /* 0x000fe40000000f00 */
[----:B------:R-:W-:-:S07]  /*6870*/  MOV R32, R11 ;  /* 0x0000000b00207202 */ /* 0x000fce0000000f00 */
.L_x_0:
[----:B------:R-:W0:Y:S01]  /*6880*/  S2R R4, SR_TID.X ;  /* 0x0000000000047919 */ /* 0x000e220000002100 */
[C---:B------:R-:W-:Y:S01]  /*6890*/  FMUL R20, R199.reuse, 8388608 ;  /* 0x4b000000c7147820 */ /* 0x040fe20000400000 */
[----:B------:R-:W-:Y:S01]  /*68a0*/  FSETP.GEU.AND P1, PT, R199, 1.175494350822287508e-38, PT ;  /* 0x00800000c700780b */ /* 0x000fe20003f2e000 */
[C---:B------:R-:W-:Y:S01]  /*68b0*/  FMUL R21, R198.reuse, 8388608 ;  /* 0x4b000000c6157820 */ /* 0x040fe20000400000 */
[----:B------:R-:W1:Y:S01]  /*68c0*/  S2R R168, SR_TID.X ;  /* 0x0000000000a87919 */ /* 0x000e620000002100 */
[----:B------:R-:W-:Y:S01]  /*68d0*/  FSETP.GEU.AND P2, PT, R198, 1.175494350822287508e-38, PT ;  /* 0x00800000c600780b */ /* 0x000fe20003f4e000 */
[----:B------:R-:W-:Y:S01]  /*68e0*/  FMUL R22, R197, 8388608 ;  /* 0x4b000000c5167820 */ /* 0x000fe20000400000 */
[----:B------:R-:W-:Y:S01]  /*68f0*/  FSEL R20, R20, R199, !P1 ;  /* 0x000000c714147208 */ /* 0x000fe20004800000 */
[----:B------:R-:W2:Y:S01]  /*6900*/  S2R R152, SR_CTAID.Y ;  /* 0x0000000000987919 */ /* 0x000ea20000002600 */
[----:B------:R-:W-:Y:S01]  /*6910*/  MOV R17, R26 ;  /* 0x0000001a00117202 */ /* 0x000fe20000000f00 */
[----:B------:R-:W-:Y:S01]  /*6920*/  IMAD.MOV.U32 R95, RZ, RZ, R49 ;  /* 0x000000ffff5f7224 */ /* 0x000fe200078e0031 */
[----:B------:R-:W-:Y:S01]  /*6930*/  FSEL R21, R21, R198, !P2 ;  /* 0x000000c615157208 */ /* 0x000fe20005000000 */
[----:B------:R-:W-:Y:S01]  /*6940*/  IMAD.MOV.U32 R101, RZ, RZ, R46 ;  /* 0x000000ffff657224 */ /* 0x000fe200078e002e */
[----:B------:R-:W-:Y:S01]  /*6950*/  FSETP.GEU.AND P3, PT, R197, 1.175494350822287508e-38, PT ;  /* 0x00800000c500780b */ /* 0x000fe20003f6e000 */
[----:B------:R-:W-:Y:S01]  /*6960*/  IMAD.MOV.U32 R19, RZ, RZ, R30 ;  /* 0x000000ffff137224 */ /* 0x000fe200078e001e */
[----:B------:R-:W-:Y:S01]  /*6970*/  MOV R37, R31 ;  /* 0x0000001f00257202 */ /* 0x000fe20000000f00 */
[----:B------:R-:W3:Y:S01]  /*6980*/  S2R R146, SR_CTAID.X ;  /* 0x0000000000927919 */ /* 0x000ee20000002500 */
[----:B------:R-:W-:Y:S01]  /*6990*/  MOV R31, R27 ;  /* 0x0000001b001f7202 */ /* 0x000fe20000000f00 */
[C---:B------:R-:W-:Y:S01]  /*69a0*/  FMUL R27, R196.reuse, 8388608 ;  /* 0x4b000000c41b7820 */ /* 0x040fe20000400000 */
[----:B------:R-:W-:Y:S01]  /*69b0*/  FSETP.GT.AND P0, PT, |R196|, 8.50705917302346158658e+37, PT ;  /* 0x7e800000c400780b */ /* 0x000fe20003f04200 */
[----:B------:R-:W4:Y:S01]  /*69c0*/  S2R R16, SR_TID.X ;  /* 0x0000000000107919 */ /* 0x000f220000002100 */
[----:B------:R-:W-:Y:S01]  /*69d0*/  MOV R39, R24 ;  /* 0x0000001800277202 */ /* 0x000fe20000000f00 */
[----:B------:R-:W-:Y:S01]  /*69e0*/  IMAD.MOV.U32 R107, RZ, RZ, R67 ;  /* 0x000000ffff6b7224 */ /* 0x000fe200078e0043 */
[----:B------:R-:W-:Y:S01]  /*69f0*/  FSEL R22, R22, R197, !P3 ;  /* 0x000000c516167208 */ /* 0x000fe20005800000 */
[----:B------:R-:W-:Y:S01]  /*6a00*/  IMAD.MOV.U32 R75, RZ, RZ, R63 ;  /* 0x000000ffff4b7224 */ /* 0x000fe200078e003f */
[C---:B0-----:R-:W-:Y:S01]  /*6a10*/  LOP3.LUT R5, R4.reuse, 0x1c, RZ, 0xc0, !PT ;  /* 0x0000001c04057812 */ /* 0x041fe200078ec0ff */
[----:B------:R-:W-:Y:S01]  /*6a20*/  IMAD.MOV.U32 R89, RZ, RZ, R60 ;  /* 0x000000ffff597224 */ /* 0x000fe200078e003c */
[----:B------:R-:W-:Y:S01]  /*6a30*/  LOP3.LUT R4, R4, 0xe0, RZ, 0xc0, !PT ;  /* 0x000000e004047812 */ /* 0x000fe200078ec0ff */
[C---:B-1----:R-:W-:Y:S01]  /*6a40*/  IMAD.SHL.U32 R11, R168.reuse, 0x8, RZ ;  /* 0x00000008a80b7824 */ /* 0x042fe200078e00ff */
[----:B------:R-:W-:Y:S01]  /*6a50*/  SHF.L.U32 R12, R168, 0x2, RZ ;  /* 0x00000002a80c7819 */ /* 0x000fe200000006ff */
[----:B------:R-:W-:Y:S01]  /*6a60*/  IMAD.MOV.U32 R117, RZ, RZ, R70 ;  /* 0x000000ffff757224 */ /* 0x000fe200078e0046 */
[----:B------:R-:W-:Y:S01]  /*6a70*/  SHF.R.U32.HI R14, RZ, 0x1, R168 ;  /* 0x00000001ff0e7819 */ /* 0x000fe200000116a8 */
[----:B------:R-:W-:Y:S01]  /*6a80*/  IMAD R13, R4, 0x2, R5 ;  /* 0x00000002040d7824 */ /* 0x000fe200078e0205 */
[----:B------:R-:W-:Y:S01]  /*6a90*/  LOP3.LUT R33, R11, 0x38, RZ, 0xc0, !PT ;  /* 0x000000380b217812 */ /* 0x000fe200078ec0ff */
[----:B------:R-:W0:Y:S01]  /*6aa0*/  S2R R5, SR_TID.X ;  /* 0x0000000000057919 */ /* 0x000e220000002100 */
[----:B------:R-:W-:Y:S01]  /*6ab0*/  IMAD.SHL.U32 R4, R168, 0x200, RZ ;  /* 0x00000200a8047824 */ /* 0x000fe200078e00ff */
[----:B------:R-:W-:Y:S01]  /*6ac0*/  LOP3.LUT R12, R12, 0x3c0, RZ, 0xc0, !PT ;  /* 0x000003c00c0c7812 */ /* 0x000fe200078ec0ff */
[----:B--2---:R-:W-:Y:S01]  /*6ad0*/  IMAD R6, R152, c[0x0][0x1c0], RZ ;  /* 0x0000700098067a24 */ /* 0x004fe200078e02ff */
[----:B------:R-:W-:Y:S01]  /*6ae0*/  LOP3.LUT R14, R14, 0x4, RZ, 0xc0, !PT ;  /* 0x000000040e0e7812 */ /* 0x000fe200078ec0ff */
[----:B------:R-:W-:Y:S01]  /*6af0*/  @P0 FMUL R79, R79, 0.25 ;  /* 0x3e8000004f4f0820 */ /* 0x000fe20000400000 */
[----:B------:R-:W-:Y:S01]  /*6b00*/  LOP3.LUT R4, R4, 0x3000, RZ, 0xc0, !PT ;  /* 0x0000300004047812 */ /* 0x000fe200078ec0ff */
[----:B------:R-:W-:Y:S01]  /*6b10*/  IMAD.SHL.U32 R24, R6, 0x2, RZ ;  /* 0x0000000206187824 */ /* 0x000fe200078e00ff */
[----:B------:R-:W-:Y:S01]  /*6b20*/  IADD3 R33, R14, R33, R12 ;  /* 0x000000210e217210 */ /* 0x000fe20007ffe00c */
[----:B------:R-:W-:Y:S01]  /*6b30*/  IMAD.HI R12, R6, 0x2, RZ ;  /* 0x00000002060c7827 */ /* 0x000fe200078e02ff */
[----:B------:R-:W-:Y:S01]  /*6b40*/  FSETP.GEU.AND P4, PT, R196, 1.175494350822287508e-38, PT ;  /* 0x00800000c400780b */ /* 0x000fe20003f8e000 */
[----:B------:R-:W-:Y:S01]  /*6b50*/  BAR.SYNC.DEFER_BLOCKING 0x0 ;  /* 0x0000000000007b1d */ /* 0x000fe20000010000 */
[----:B------:R-:W-:Y:S01]  /*6b60*/  MOV R49, R42 ;  /* 0x0000002a00317202 */ /* 0x000fe20000000f00 */
[----:B------:R-:W-:Y:S01]  /*6b70*/  @P0 FMUL R78, R78, 0.25 ;  /* 0x3e8000004e4e0820 */ /* 0x000fe20000400000 */
[----:B------:R-:W-:Y:S01]  /*6b80*/  FSEL R6, RZ, -23, P2 ;  /* 0xc1b80000ff067808 */ /* 0x000fe20001000000 */
[----:B------:R-:W-:Y:S01]  /*6b90*/  @P0 FMUL R87, R87, 0.25 ;  /* 0x3e80000057570820 */ /* 0x000fe20000400000 */
[----:B------:R-:W-:Y:S01]  /*6ba0*/  FSETP.GEU.AND P2, PT, |R196|, 1.175494350822287508e-38, PT ;  /* 0x00800000c400780b */ /* 0x000fe20003f4e200 */
[----:B------:R-:W-:Y:S01]  /*6bb0*/  @P0 FMUL R86, R86, 0.25 ;  /* 0x3e80000056560820 */ /* 0x000fe20000400000 */
[----:B------:R-:W-:Y:S01]  /*6bc0*/  FSEL R27, R27, R196, !P4 ;  /* 0x000000c41b1b7208 */ /* 0x000fe20006000000 */
[----:B------:R-:W-:Y:S01]  /*6bd0*/  @P0 FMUL R196, R196, 0.25 ;  /* 0x3e800000c4c40820 */ /* 0x000fe20000400000 */
[----:B------:R-:W-:Y:S01]  /*6be0*/  MOV R83, R61 ;  /* 0x0000003d00537202 */ /* 0x000fe20000000f00 */
[----:B------:R-:W-:Y:S01]  /*6bf0*/  IMAD.MOV.U32 R61, RZ, RZ, R43 ;  /* 0x000000ffff3d7224 */ /* 0x000fe200078e002b */
[----:B------:R-:W-:Y:S01]  /*6c00*/  MOV R99, R47 ;  /* 0x0000002f00637202 */ /* 0x000fe20000000f00 */
[----:B------:R-:W-:Y:S01]  /*6c10*/  IMAD.MOV.U32 R47, RZ, RZ, R58 ;  /* 0x000000ffff2f7224 */ /* 0x000fe200078e003a */
[----:B0-----:R-:W-:Y:S01]  /*6c20*/  LOP3.LUT R5, R5, 0x3, RZ, 0xc0, !PT ;  /* 0x0000000305057812 */ /* 0x001fe200078ec0ff */
[----:B------:R-:W-:Y:S01]  /*6c30*/  @P0 FMUL R31, R31, 0.25 ;  /* 0x3e8000001f1f0820 */ /* 0x000fe20000400000 */
[----:B------:R-:W-:Y:S01]  /*6c40*/  MOV R119, R55 ;  /* 0x0000003700777202 */ /* 0x000fe20000000f00 */
[----:B------:R-:W-:Y:S01]  /*6c50*/  @P0 FMUL R17, R17, 0.25 ;  /* 0x3e80000011110820 */ /* 0x000fe20000400000 */
[----:B------:R-:W-:Y:S01]  /*6c60*/  LEA R26, R5, R4, 0x5 ;  /* 0x00000004051a7211 */ /* 0x000fe200078e28ff */
[----:B------:R-:W-:Y:S01]  /*6c70*/  @P0 FMUL R37, R37, 0.25 ;  /* 0x3e80000025250820 */ /* 0x000fe20000400000 */
[----:B------:R-:W-:Y:S01]  /*6c80*/  IADD3 R4, R20, -0x3f3504f3, RZ ;  /* 0xc0cafb0d14047810 */ /* 0x000fe20007ffe0ff */
[----:B------:R-:W-:Y:S01]  /*6c90*/  @P0 FMUL R19, R19, 0.25 ;  /* 0x3e80000013130820 */ /* 0x000fe20000400000 */
[----:B------:R-:W-:Y:S01]  /*6ca0*/  MOV R115, R71 ;  /* 0x0000004700737202 */ /* 0x000fe20000000f00 */
[----:B------:R-:W-:Y:S01]  /*6cb0*/  @P0 FMUL R111, R111, 0.25 ;  /* 0x3e8000006f6f0820 */ /* 0x000fe20000400000 */
[----:B------:R-:W-:Y:S01]  /*6cc0*/  LOP3.LUT R15, R4, 0xff800000, RZ, 0xc0, !PT ;  /* 0xff800000040f7812 */ /* 0x000fe200078ec0ff */
[----:B------:R-:W-:Y:S01]  /*6cd0*/  @P0 FMUL R110, R110, 0.25 ;  /* 0x3e8000006e6e0820 */ /* 0x000fe20000400000 */
[----:B------:R-:W-:Y:S01]  /*6ce0*/  IADD3 R4, R21, -0x3f3504f3, RZ ;  /* 0xc0cafb0d15047810 */ /* 0x000fe20007ffe0ff */
[----:B------:R-:W-:Y:S01]  /*6cf0*/  @P0 FMUL R123, R123, 0.25 ;  /* 0x3e8000007b7b0820 */ /* 0x000fe20000400000 */
[----:B------:R-:W0:Y:S01]  /*6d00*/  I2F R5, R15 ;  /* 0x0000000f00057306 */ /* 0x000e220000201400 */
[----:B------:R-:W-:Y:S01]  /*6d10*/  @P0 FMUL R122, R122, 0.25 ;  /* 0x3e8000007a7a0820 */ /* 0x000fe20000400000 */
[----:B------:R-:W-:Y:S01]  /*6d20*/  LOP3.LUT R42, R4, 0xff800000, RZ, 0xc0, !PT ;  /* 0xff800000042a7812 */ /* 0x000fe200078ec0ff */
[----:B------:R-:W-:Y:S01]  /*6d30*/  @P0 FMUL R59, R59, 0.25 ;  /* 0x3e8000003b3b0820 */ /* 0x000fe20000400000 */
[----:B------:R-:W-:Y:S01]  /*6d40*/  IADD3 R4, R22, -0x3f3504f3, RZ ;  /* 0xc0cafb0d16047810 */ /* 0x000fe20007ffe0ff */
[----:B------:R-:W-:Y:S01]  /*6d50*/  @P0 FMUL R47, R47, 0.25 ;  /* 0x3e8000002f2f0820 */ /* 0x000fe20000400000 */
[----:B------:R-:W-:Y:S01]  /*6d60*/  MOV R91, R51 ;  /* 0x00000033005b7202 */ /* 0x000fe20000000f00 */
[----:B------:R-:W-:Y:S01]  /*6d70*/  @!P2 FMUL R196, R196, 16777216 ;  /* 0x4b800000c4c4a820 */ /* 0x000fe20000400000 */
[----:B------:R-:W-:Y:S01]  /*6d80*/  LOP3.LUT R43, R4, 0xff800000, RZ, 0xc0, !PT ;  /* 0xff800000042b7812 */ /* 0x000fe200078ec0ff */
[----:B------:R-:W-:Y:S01]  /*6d90*/  @P0 FMUL R61, R61, 0.25 ;  /* 0x3e8000003d3d0820 */ /* 0x000fe20000400000 */
[----:B------:R-:W-:Y:S01]  /*6da0*/  IADD3 R4, R27, -0x3f3504f3, RZ ;  /* 0xc0cafb0d1b047810 */ /* 0x000fe20007ffe0ff */
[----:B------:R-:W-:Y:S01]  /*6db0*/  @P0 FMUL R49, R49, 0.25 ;  /* 0x3e80000031310820 */ /* 0x000fe20000400000 */
[----:B------:R-:W-:Y:S01]  /*6dc0*/  MOV R73, R41 ;  /* 0x0000002900497202 */ /* 0x000fe20000000f00 */
[----:B------:R-:W-:Y:S01]  /*6dd0*/  @!P2 FMUL R79, R79, 16777216 ;  /* 0x4b8000004f4fa820 */ /* 0x000fe20000400000 */
[----:B------:R-:W-:Y:S01]  /*6de0*/  LOP3.LUT R46, R4, 0xff800000, RZ, 0xc0, !PT ;  /* 0xff800000042e7812 */ /* 0x000fe200078ec0ff */
[----:B------:R-:W-:Y:S01]  /*6df0*/  @!P2 FMUL R78, R78, 16777216 ;  /* 0x4b8000004e4ea820 */ /* 0x000fe20000400000 */
[----:B------:R-:W-:Y:S01]  /*6e00*/  FSEL R4, RZ, -23, P1 ;  /* 0xc1b80000ff047808 */ /* 0x000fe20000800000 */
[----:B------:R-:W-:Y:S01]  /*6e10*/  @!P2 FMUL R87, R87, 16777216 ;  /* 0x4b8000005757a820 */ /* 0x000fe20000400000 */
[----:B------:R-:W-:Y:S01]  /*6e20*/  FSETP.GT.AND P1, PT, |R197|, 8.50705917302346158658e+37, PT ;  /* 0x7e800000c500780b */ /* 0x000fe20003f24200 */
[----:B------:R-:W-:Y:S01]  /*6e30*/  @!P2 FMUL R86, R86, 16777216 ;  /* 0x4b8000005656a820 */ /* 0x000fe20000400000 */
[----:B------:R-:W-:Y:S01]  /*6e40*/  MOV R71, R56 ;  /* 0x0000003800477202 */ /* 0x000fe20000000f00 */
[----:B0-----:R-:W-:Y:S01]  /*6e50*/  FFMA.FTZ R35, R5, 1.1920928955078125e-07, R4 ;  /* 0x3400000005237823 */ /* 0x001fe20000010004 */
[----:B------:R-:W-:Y:S01]  /*6e60*/  MOV R67, R57 ;  /* 0x0000003900437202 */ /* 0x000fe20000000f00 */
[----:B------:R-:W0:Y:S01]  /*6e70*/  MUFU.RCP R4, R196 ;  /* 0x000000c400047308 */ /* 0x000e220000001000 */
[----:B------:R-:W-:Y:S01]  /*6e80*/  @!P2 FMUL R31, R31, 16777216 ;  /* 0x4b8000001f1fa820 */ /* 0x000fe20000400000 */
[----:B------:R-:W-:Y:S01]  /*6e90*/  MOV R63, R28 ;  /* 0x0000001c003f7202 */ /* 0x000fe20000000f00 */
[----:B------:R-:W-:Y:S01]  /*6ea0*/  @!P2 FMUL R17, R17, 16777216 ;  /* 0x4b8000001111a820 */ /* 0x000fe20000400000 */
[----:B------:R-:W-:Y:S01]  /*6eb0*/  MOV R55, R29 ;  /* 0x0000001d00377202 */ /* 0x000fe20000000f00 */
[----:B------:R-:W-:Y:S01]  /*6ec0*/  @!P2 FMUL R37, R37, 16777216 ;  /* 0x4b8000002525a820 */ /* 0x000fe20000400000 */
[----:B------:R-:W-:Y:S01]  /*6ed0*/  FSETP.GT.AND P0, PT, |R198|, 8.50705917302346158658e+37, PT ;  /* 0x7e800000c600780b */ /* 0x000fe20003f04200 */
[----:B------:R-:W-:Y:S01]  /*6ee0*/  @!P2 FMUL R19, R19, 16777216 ;  /* 0x4b8000001313a820 */ /* 0x000fe20000400000 */
[----:B------:R-:W-:Y:S01]  /*6ef0*/  MOV R113, R66 ;  /* 0x0000004200717202 */ /* 0x000fe20000000f00 */
[----:B------:R-:W-:Y:S01]  /*6f00*/  @!P2 FMUL R111, R111, 16777216 ;  /* 0x4b8000006f6fa820 */ /* 0x000fe20000400000 */
[----:B------:R-:W-:Y:S01]  /*6f10*/  MOV R81, R62 ;  /* 0x0000003e00517202 */ /* 0x000fe20000000f00 */
[----:B------:R-:W-:Y:S01]  /*6f20*/  @!P2 FMUL R110, R110, 16777216 ;  /* 0x4b8000006e6ea820 */ /* 0x000fe20000400000 */
[----:B---3--:R-:W-:Y:S01]  /*6f30*/  PRMT R146, R168, 0x6540, R146 ;  /* 0x00006540a8927816 */ /* 0x008fe20000000092 */
[----:B------:R-:W-:Y:S01]  /*6f40*/  @!P2 FMUL R123, R123, 16777216 ;  /* 0x4b8000007b7ba820 */ /* 0x000fe20000400000 */
[----:B------:R-:W-:Y:S01]  /*6f50*/  SHF.L.U32 R13, R13, 0x2, RZ ;  /* 0x000000020d0d7819 */ /* 0x000fe200000006ff */
[----:B------:R-:W-:Y:S01]  /*6f60*/  @!P2 FMUL R122, R122, 16777216 ;  /* 0x4b8000007a7aa820 */ /* 0x000fe20000400000 */
[----:B------:R-:W-:Y:S01]  /*6f70*/  SHF.L.U32 R10, R168, 0xb, RZ ;  /* 0x0000000ba80a7819 */ /* 0x000fe200000006ff */
[----:B------:R-:W-:Y:S01]  /*6f80*/  @!P2 FMUL R59, R59, 16777216 ;  /* 0x4b8000003b3ba820 */ /* 0x000fe20000400000 */
[----:B------:R-:W-:Y:S01]  /*6f90*/  LOP3.LUT R26, R26, R13, RZ, 0x3c, !PT ;  /* 0x0000000d1a1a7212 */ /* 0x000fe200078e3cff */
[----:B------:R-:W-:Y:S01]  /*6fa0*/  @!P2 FMUL R47, R47, 16777216 ;  /* 0x4b8000002f2fa820 */ /* 0x000fe20000400000 */
[----:B------:R-:W-:Y:S01]  /*6fb0*/  LOP3.LUT R10, R10, 0x3000, RZ, 0xc0, !PT ;  /* 0x000030000a0a7812 */ /* 0x000fe200078ec0ff */
[----:B------:R-:W-:Y:S01]  /*6fc0*/  @!P2 FMUL R61, R61, 16777216 ;  /* 0x4b8000003d3da820 */ /* 0x000fe20000400000 */
[----:B----4-:R-:W-:Y:S01]  /*6fd0*/  LOP3.LUT R16, R16, 0xff, RZ, 0xc0, !PT ;  /* 0x000000ff10107812 */ /* 0x010fe200078ec0ff */
[----:B------:R-:W-:Y:S01]  /*6fe0*/  @!P2 FMUL R49, R49, 16777216 ;  /* 0x4b8000003131a820 */ /* 0x000fe20000400000 */
[C---:B------:R-:W-:Y:S01]  /*6ff0*/  FSETP.GEU.AND P2, PT, |R197|.reuse, 1.175494350822287508e-38, PT ;  /* 0x00800000c500780b */ /* 0x040fe20003f4e200 */
[----:B------:R-:W-:Y:S01]  /*7000*/  IMAD.MOV.U32 R51, RZ, RZ, R25 ;  /* 0x000000ffff337224 */ /* 0x000fe200078e0019 */
[----:B------:R-:W-:Y:S01]  /*7010*/  MOV R125, R54 ;  /* 0x00000036007d7202 */ /* 0x000fe20000000f00 */
[----:B------:R-:W-:Y:S01]  /*7020*/  @P1 FMUL R197, R197, 0.25 ;  /* 0x3e800000c5c51820 */ /* 0x000fe20000400000 */
[----:B------:R-:W-:Y:S01]  /*7030*/  MOV R93, R50 ;  /* 0x00000032005d7202 */ /* 0x000fe20000000f00 */
[----:B------:R-:W-:Y:S01]  /*7040*/  @P1 FMUL R77, R77, 0.25 ;  /* 0x3e8000004d4d1820 */ /* 0x000fe20000400000 */
[----:B------:R-:W-:Y:S01]  /*7050*/  MOV R97, R48 ;  /* 0x0000003000617202 */ /* 0x000fe20000000f00 */
[----:B------:R-:W-:Y:S01]  /*7060*/  @P1 FMUL R76, R76, 0.25 ;  /* 0x3e8000004c4c1820 */ /* 0x000fe20000400000 */
[----:B------:R-:W-:Y:S01]  /*7070*/  LEA R34, R16, R10, 0x4 ;  /* 0x0000000a10227211 */ /* 0x000fe200078e20ff */
[----:B------:R-:W-:Y:S01]  /*7080*/  @P1 FMUL R85, R85, 0.25 ;  /* 0x3e80000055551820 */ /* 0x000fe20000400000 */
[----:B------:R-:W-:Y:S01]  /*7090*/  I2F R9, R43 ;  /* 0x0000002b00097306 */ /* 0x000fe20000201400 */
[----:B------:R-:W-:Y:S01]  /*70a0*/  @P1 FMUL R84, R84, 0.25 ;  /* 0x3e80000054541820 */ /* 0x000fe20000400000 */
[----:B------:R-:W-:Y:S01]  /*70b0*/  FSEL R10, RZ, -23, P4 ;  /* 0xc1b80000ff0a7808 */ /* 0x000fe20002000000 */
[----:B------:R-:W-:Y:S01]  /*70c0*/  @P1 FMUL R51, R51, 0.25 ;  /* 0x3e80000033331820 */ /* 0x000fe20000400000 */
[----:B------:R-:W-:Y:S01]  /*70d0*/  MOV R105, R44 ;  /* 0x0000002c00697202 */ /* 0x000fe20000000f00 */
[----:B------:R-:W-:Y:S01]  /*70e0*/  @P1 FMUL R39, R39, 0.25 ;  /* 0x3e80000027271820 */ /* 0x000fe20000400000 */
[----:B------:R-:W-:Y:S01]  /*70f0*/  MOV R103, R45 ;  /* 0x0000002d00677202 */ /* 0x000fe20000000f00 */
[----:B------:R-:W-:Y:S01]  /*7100*/  @P1 FMUL R55, R55, 0.25 ;  /* 0x3e80000037371820 */ /* 0x000fe20000400000 */
[----:B------:R1:W-:Y:S01]  /*7110*/  I2F R11, R46 ;  /* 0x0000002e000b7306 */ /* 0x0003e20000201400 */
[----:B------:R-:W-:Y:S01]  /*7120*/  @P1 FMUL R63, R63, 0.25 ;  /* 0x3e8000003f3f1820 */ /* 0x000fe20000400000 */
[----:B------:R-:W-:Y:S01]  /*7130*/  ISETP.GE.U32.AND P4, PT, R27, 0x7f800000, PT ;  /* 0x7f8000001b00780c */ /* 0x000fe20003f86070 */
[----:B------:R-:W-:-:S02]  /*7140*/  @P1 FMUL R109, R109, 0.25 ;  /* 0x3e8000006d6d1820 */ /* 0x000fc40000400000 */
[----:B------:R-:W-:Y:S02]  /*7150*/  @P1 FMUL R108, R108, 0.25 ;  /* 0x3e8000006c6c1820 */ /* 0x000fe40000400000 */
[----:B------:R-:W-:Y:S01]  /*7160*/  @P1 FMUL R121, R121, 0.25 ;  /* 0x3e80000079791820 */ /* 0x000fe20000400000 */
[----:B------:R2:W-:Y:S01]  /*7170*/  I2F R7, R42 ;  /* 0x0000002a00077306 */ /* 0x0005e20000201400 */
[----:B------:R-:W-:Y:S01]  /*7180*/  @P1 FMUL R120, R120, 0.25 ;  /* 0x3e80000078781820 */ /* 0x000fe20000400000 */
[----:B-1----:R-:W-:Y:S01]  /*7190*/  IADD3 R46, R27, -R46, RZ ;  /* 0x8000002e1b2e7210 */ /* 0x002fe20007ffe0ff */
[----:B------:R-:W-:Y:S02]  /*71a0*/  @P1 FMUL R67, R67, 0.25 ;  /* 0x3e80000043431820 */ /* 0x000fe40000400000 */
[----:B------:R-:W-:Y:S02]  /*71b0*/  @P1 FMUL R71, R71, 0.25 ;  /* 0x3e80000047471820 */ /* 0x000fe40000400000 */
[----:B------:R-:W-:-:S02]  /*71c0*/  @!P2 FMUL R197, R197, 16777216 ;  /* 0x4b800000c5c5a820 */ /* 0x000fc40000400000 */
[----:B------:R-:W-:Y:S01]  /*71d0*/  @P1 FMUL R73, R73, 0.25 ;  /* 0x3e80000049491820 */ /* 0x000fe20000400000 */
[----:B--2---:R-:W-:Y:S01]  /*71e0*/  IADD3 R42, R21, -R42, RZ ;  /* 0x8000002a152a7210 */ /* 0x004fe20007ffe0ff */
[----:B------:R-:W-:Y:S01]  /*71f0*/  @P1 FMUL R40, R40, 0.25 ;  /* 0x3e80000028281820 */ /* 0x000fe20000400000 */
[----:B------:R-:W-:Y:S01]  /*7200*/  FSETP.GT.AND P1, PT, |R199|, 8.50705917302346158658e+37, PT ;  /* 0x7e800000c700780b */ /* 0x000fe20003f24200 */
[C---:B0-----:R-:W-:Y:S02]  /*7210*/  FMUL R38, R4.reuse, R19 ;  /* 0x0000001304267220 */ /* 0x041fe40000400000 */
[C---:B------:R-:W-:Y:S02]  /*7220*/  FMUL R23, R4.reuse, R79 ;  /* 0x0000004f04177220 */ /* 0x040fe40000400000 */
[C---:B------:R-:W-:Y:S02]  /*7230*/  FMUL R28, R4.reuse, R78 ;  /* 0x0000004e041c7220 */ /* 0x040fe40000400000 */
[----:B------:R-:W-:-:S02]  /*7240*/  FMUL R29, R4, R87 ;  /* 0x00000057041d7220 */ /* 0x000fc40000400000 */
[C---:B------:R-:W-:Y:S01]  /*7250*/  FMUL R30, R4.reuse, R86 ;  /* 0x00000056041e7220 */ /* 0x040fe20000400000 */
[----:B------:R-:W-:Y:S01]  /*7260*/  F2FP.BF16.PACK_AB R23, R23, R28 ;  /* 0x0000001c1717723e */ /* 0x000fe200000010ff */
[C---:B------:R-:W-:Y:S02]  /*7270*/  FMUL R31, R4.reuse, R31 ;  /* 0x0000001f041f7220 */ /* 0x040fe40000400000 */
[C---:B------:R-:W-:Y:S02]  /*7280*/  FMUL R36, R4.reuse, R17 ;  /* 0x0000001104247220 */ /* 0x040fe40000400000 */
[C---:B------:R-:W-:Y:S02]  /*7290*/  FMUL R37, R4.reuse, R37 ;  /* 0x0000002504257220 */ /* 0x040fe40000400000 */
[C---:B------:R-:W-:Y:S02]  /*72a0*/  FMUL R19, R4.reuse, R111 ;  /* 0x0000006f04137220 */ /* 0x040fe40000400000 */
[----:B------:R-:W-:-:S02]  /*72b0*/  FMUL R58, R4, R110 ;  /* 0x0000006e043a7220 */ /* 0x000fc40000400000 */
[C---:B------:R-:W-:Y:S02]  /*72c0*/  FMUL R57, R4.reuse, R123 ;  /* 0x0000007b04397220 */ /* 0x040fe40000400000 */
[C---:B------:R-:W-:Y:S01]  /*72d0*/  FMUL R60, R4.reuse, R122 ;  /* 0x0000007a043c7220 */ /* 0x040fe20000400000 */
[----:B------:R-:W-:Y:S01]  /*72e0*/  F2FP.BF16.PACK_AB R19, R19, R58 ;  /* 0x0000003a1313723e */ /* 0x000fe200000010ff */
[C---:B------:R-:W-:Y:S02]  /*72f0*/  FMUL R59, R4.reuse, R59 ;  /* 0x0000003b043b7220 */ /* 0x040fe40000400000 */
[C---:B------:R-:W-:Y:S02]  /*7300*/  FMUL R62, R4.reuse, R47 ;  /* 0x0000002f043e7220 */ /* 0x040fe40000400000 */
[C---:B------:R-:W-:Y:S02]  /*7310*/  FMUL R61, R4.reuse, R61 ;  /* 0x0000003d043d7220 */ /* 0x040fe40000400000 */
[----:B------:R-:W-:-:S02]  /*7320*/  FMUL R66, R4, R49 ;  /* 0x0000003104427220 */ /* 0x000fc40000400000 */
[----:B------:R-:W-:Y:S01]  /*7330*/  @!P2 FMUL R77, R77, 16777216 ;  /* 0x4b8000004d4da820 */ /* 0x000fe20000400000 */
[----:B------:R-:W0:Y:S01]  /*7340*/  MUFU.RCP R4, R197 ;  /* 0x000000c500047308 */ /* 0x000e220000001000 */
[----:B------:R-:W-:Y:S02]  /*7350*/  @!P2 FMUL R76, R76, 16777216 ;  /* 0x4b8000004c4ca820 */ /* 0x000fe40000400000 */
[----:B------:R-:W-:Y:S02]  /*7360*/  @!P2 FMUL R85, R85, 16777216 ;  /* 0x4b8000005555a820 */ /* 0x000fe40000400000 */
[----:B------:R-:W-:Y:S02]  /*7370*/  @!P2 FMUL R84, R84, 16777216 ;  /* 0x4b8000005454a820 */ /* 0x000fe40000400000 */
[----:B------:R-:W-:Y:S02]  /*7380*/  @!P2 FMUL R51, R51, 16777216 ;  /* 0x4b8000003333a820 */ /* 0x000fe40000400000 */
[----:B------:R-:W-:-:S02]  /*7390*/  @!P2 FMUL R39, R39, 16777216 ;  /* 0x4b8000002727a820 */ /* 0x000fc40000400000 */
[----:B------:R-:W-:Y:S02]  /*73a0*/  @!P2 FMUL R55, R55, 16777216 ;  /* 0x4b8000003737a820 */ /* 0x000fe40000400000 */
        /* <DEDUP_REMOVED lines=8> */
[----:B------:R-:W-:Y:S01]  /*7430*/  @!P2 FMUL R40, R40, 16777216 ;  /* 0x4b8000002828a820 */ /* 0x000fe20000400000 */
[----:B------:R-:W-:Y:S01]  /*7440*/  FSETP.GEU.AND P2, PT, |R198|, 1.175494350822287508e-38, PT ;  /* 0x00800000c600780b */ /* 0x000fe20003f4e200 */
[----:B------:R-:W-:Y:S02]  /*7450*/  IMAD R8, R146, c[0x0][0x1c4], RZ ;  /* 0x0000710092087a24 */ /* 0x000fe400078e02ff */
[----:B------:R-:W-:-:S02]  /*7460*/  @P0 FMUL R198, R198, 0.25 ;  /* 0x3e800000c6c60820 */ /* 0x000fc40000400000 */
[C---:B------:R-:W-:Y:S01]  /*7470*/  IMAD.HI R13, R8.reuse, 0x2, RZ ;  /* 0x00000002080d7827 */ /* 0x040fe200078e02ff */
[----:B------:R-:W-:Y:S02]  /*7480*/  SHF.L.U32 R25, R8, 0x1, RZ ;  /* 0x0000000108197819 */ /* 0x000fe400000006ff */
[----:B------:R-:W-:Y:S01]  /*7490*/  FSEL R8, RZ, -23, P3 ;  /* 0xc1b80000ff087808 */ /* 0x000fe20001800000 */
[C---:B0-----:R-:W-:Y:S01]  /*74a0*/  FMUL R54, R4.reuse, R39 ;  /* 0x0000002704367220 */ /* 0x041fe20000400000 */
[----:B------:R-:W-:Y:S01]  /*74b0*/  IADD3 R24, P5, P6, R25, c[0x0][0x178], R24 ;  /* 0x00005e0019187a10 */ /* 0x000fe20007ebe018 */
[----:B------:R-:W-:Y:S01]  /*74c0*/  FMUL R56, R4, R63 ;  /* 0x0000003f04387220 */ /* 0x000fe20000400000 */
[----:B------:R-:W-:Y:S01]  /*74d0*/  FSETP.NEU.AND P3, PT, R20, RZ, PT ;  /* 0x000000ff1400720b */ /* 0x000fe20003f6d000 */
[----:B------:R-:W-:Y:S01]  /*74e0*/  @!P2 FMUL R198, R198, 16777216 ;  /* 0x4b800000c6c6a820 */ /* 0x000fe20000400000 */
[----:B------:R-:W-:Y:S01]  /*74f0*/  IADD3.X R25, R13, c[0x0][0x17c], R12, P5, P6 ;  /* 0x00005f000d197a10 */ /* 0x000fe20002fec40c */
[----:B------:R-:W-:Y:S01]  /*7500*/  FMUL R47, R4, R77 ;  /* 0x0000004d042f7220 */ /* 0x000fe20000400000 */
[----:B------:R-:W-:Y:S01]  /*7510*/  ISETP.GE.U32.AND P5, PT, R22, 0x7f800000, PT ;  /* 0x7f8000001600780c */ /* 0x000fe20003fa6070 */
[----:B------:R-:W-:-:S02]  /*7520*/  FMUL R48, R4, R76 ;  /* 0x0000004c04307220 */ /* 0x000fc40000400000 */
[C---:B------:R-:W-:Y:S02]  /*7530*/  FMUL R49, R4.reuse, R85 ;  /* 0x0000005504317220 */ /* 0x040fe40000400000 */
[C---:B------:R-:W-:Y:S02]  /*7540*/  FMUL R50, R4.reuse, R84 ;  /* 0x0000005404327220 */ /* 0x040fe40000400000 */
[C---:B------:R-:W-:Y:S02]  /*7550*/  FMUL R51, R4.reuse, R51 ;  /* 0x0000003304337220 */ /* 0x040fe40000400000 */
[C---:B------:R-:W-:Y:S01]  /*7560*/  FMUL R55, R4.reuse, R55 ;  /* 0x0000003704377220 */ /* 0x040fe20000400000 */
[----:B------:R-:W-:Y:S01]  /*7570*/  F2FP.BF16.PACK_AB R58, R49, R50 ;  /* 0x00000032313a723e */ /* 0x000fe200000010ff */
[C---:B------:R-:W-:Y:S02]  /*7580*/  FMUL R17, R4.reuse, R109 ;  /* 0x0000006d04117220 */ /* 0x040fe40000400000 */
[C---:B------:R-:W-:Y:S01]  /*7590*/  FMUL R18, R4.reuse, R108 ;  /* 0x0000006c04127220 */ /* 0x040fe20000400000 */
[----:B------:R-:W-:Y:S01]  /*75a0*/  F2FP.BF16.PACK_AB R56, R55, R56 ;  /* 0x000000383738723e */ /* 0x000fe200000010ff */
[----:B------:R-:W-:-:S02]  /*75b0*/  FMUL R14, R4, R121 ;  /* 0x00000079040e7220 */ /* 0x000fc40000400000 */
[----:B------:R-:W-:Y:S01]  /*75c0*/  FMUL R39, R4, R120 ;  /* 0x0000007804277220 */ /* 0x000fe20000400000 */
[----:B------:R-:W-:Y:S01]  /*75d0*/  LOP3.LUT R120, R34, 0x40, RZ, 0x3c, !PT ;  /* 0x0000004022787812 */ /* 0x000fe200078e3cff */
[C---:B------:R-:W-:Y:S02]  /*75e0*/  FMUL R13, R4.reuse, R67 ;  /* 0x00000043040d7220 */ /* 0x040fe40000400000 */
[----:B------:R-:W-:Y:S01]  /*75f0*/  FMUL R16, R4, R71 ;  /* 0x0000004704107220 */ /* 0x000fe20000400000 */
[----:B------:R-:W-:Y:S01]  /*7600*/  F2FP.BF16.PACK_AB R14, R14, R39 ;  /* 0x000000270e0e723e */ /* 0x000fe200000010ff */
[C---:B------:R-:W-:Y:S02]  /*7610*/  FMUL R12, R4.reuse, R73 ;  /* 0x00000049040c7220 */ /* 0x040fe40000400000 */
[----:B------:R-:W-:Y:S01]  /*7620*/  FMUL R63, R4, R40 ;  /* 0x00000028043f7220 */ /* 0x000fe20000400000 */
[----:B------:R-:W-:Y:S01]  /*7630*/  F2FP.BF16.PACK_AB R13, R13, R16 ;  /* 0x000000100d0d723e */ /* 0x000fe200000010ff */
[----:B------:R-:W-:Y:S01]  /*7640*/  @P0 FMUL R75, R75, 0.25 ;  /* 0x3e8000004b4b0820 */ /* 0x000fe20000400000 */
[----:B------:R-:W0:Y:S01]  /*7650*/  MUFU.RCP R4, R198 ;  /* 0x000000c600047308 */ /* 0x000e220000001000 */
[----:B------:R-:W-:Y:S01]  /*7660*/  @P0 FMUL R81, R81, 0.25 ;  /* 0x3e80000051510820 */ /* 0x000fe20000400000 */
[----:B------:R-:W-:Y:S01]  /*7670*/  F2FP.BF16.PACK_AB R12, R12, R63 ;  /* 0x0000003f0c0c723e */ /* 0x000fe200000010ff */
[----:B------:R-:W-:-:S02]  /*7680*/  @P0 FMUL R91, R91, 0.25 ;  /* 0x3e8000005b5b0820 */ /* 0x000fc40000400000 */
[----:B------:R-:W-:Y:S02]  /*7690*/  @P0 FMUL R93, R93, 0.25 ;  /* 0x3e8000005d5d0820 */ /* 0x000fe40000400000 */
[----:B------:R-:W-:Y:S02]  /*76a0*/  @P0 FMUL R99, R99, 0.25 ;  /* 0x3e80000063630820 */ /* 0x000fe40000400000 */
[----:B------:R-:W-:Y:S02]  /*76b0*/  @P0 FMUL R101, R101, 0.25 ;  /* 0x3e80000065650820 */ /* 0x000fe40000400000 */
[----:B------:R-:W-:Y:S02]  /*76c0*/  @P0 FMUL R135, R135, 0.25 ;  /* 0x3e80000087870820 */ /* 0x000fe40000400000 */
[----:B------:R-:W-:Y:S02]  /*76d0*/  @P0 FMUL R134, R134, 0.25 ;  /* 0x3e80000086860820 */ /* 0x000fe40000400000 */
[----:B------:R-:W-:-:S02]  /*76e0*/  @P0 FMUL R139, R139, 0.25 ;  /* 0x3e8000008b8b0820 */ /* 0x000fc40000400000 */
[----:B------:R-:W-:Y:S02]  /*76f0*/  @P0 FMUL R138, R138, 0.25 ;  /* 0x3e8000008a8a0820 */ /* 0x000fe40000400000 */
[----:B------:R-:W-:Y:S02]  /*7700*/  @P0 FMUL R107, R107, 0.25 ;  /* 0x3e8000006b6b0820 */ /* 0x000fe40000400000 */
[----:B------:R-:W-:Y:S02]  /*7710*/  @P0 FMUL R113, R113, 0.25 ;  /* 0x3e80000071710820 */ /* 0x000fe40000400000 */
[----:B------:R-:W-:Y:S02]  /*7720*/  @P0 FMUL R115, R115, 0.25 ;  /* 0x3e80000073730820 */ /* 0x000fe40000400000 */
[----:B------:R-:W-:Y:S02]  /*7730*/  @P0 FMUL R117, R117, 0.25 ;  /* 0x3e80000075750820 */ /* 0x000fe40000400000 */
[----:B------:R-:W-:-:S02]  /*7740*/  @P0 FMUL R119, R119, 0.25 ;  /* 0x3e80000077770820 */ /* 0x000fc40000400000 */
[----:B------:R-:W-:Y:S01]  /*7750*/  @P0 FMUL R125, R125, 0.25 ;  /* 0x3e8000007d7d0820 */ /* 0x000fe20000400000 */
[C---:B------:R-:W-:Y:S01]  /*7760*/  FSETP.GEU.AND P0, PT, |R199|.reuse, 1.175494350822287508e-38, PT ;  /* 0x00800000c700780b */ /* 0x040fe20003f0e200 */
[----:B------:R-:W-:Y:S02]  /*7770*/  @P1 FMUL R199, R199, 0.25 ;  /* 0x3e800000c7c71820 */ /* 0x000fe40000400000 */
        /* <DEDUP_REMOVED lines=15> */
[----:B------:R-:W-:Y:S01]  /*7870*/  @!P2 FMUL R125, R125, 16777216 ;  /* 0x4b8000007d7da820 */ /* 0x000fe20000400000 */
[----:B------:R-:W-:Y:S01]  /*7880*/  FSETP.NEU.AND P2, PT, R21, RZ, PT ;  /* 0x000000ff1500720b */ /* 0x000fe20003f4d000 */
[----:B------:R-:W-:-:S02]  /*7890*/  @!P0 FMUL R199, R199, 16777216 ;  /* 0x4b800000c7c78820 */ /* 0x000fc40000400000 */
[----:B------:R-:W-:Y:S02]  /*78a0*/  FFMA.FTZ R44, R9, 1.1920928955078125e-07, R8 ;  /* 0x34000000092c7823 */ /* 0x000fe40000010008 */
[----:B------:R-:W-:Y:S02]  /*78b0*/  FFMA.FTZ R45, R11, 1.1920928955078125e-07, R10 ;  /* 0x340000000b2d7823 */ /* 0x000fe4000001000a */
[C---:B0-----:R-:W-:Y:S02]  /*78c0*/  FMUL R70, R4.reuse, R81 ;  /* 0x0000005104467220 */ /* 0x041fe40000400000 */
[C---:B------:R-:W-:Y:S02]  /*78d0*/  FMUL R67, R4.reuse, R75 ;  /* 0x0000004b04437220 */ /* 0x040fe40000400000 */
[C---:B------:R-:W-:Y:S02]  /*78e0*/  FMUL R73, R4.reuse, R91 ;  /* 0x0000005b04497220 */ /* 0x040fe40000400000 */
[C---:B------:R-:W-:Y:S01]  /*78f0*/  FMUL R74, R4.reuse, R93 ;  /* 0x0000005d044a7220 */ /* 0x040fe20000400000 */
[----:B------:R-:W-:Y:S01]  /*7900*/  F2FP.BF16.PACK_AB R67, R67, R70 ;  /* 0x000000464343723e */ /* 0x000fe200000010ff */
[----:B------:R-:W-:-:S02]  /*7910*/  FMUL R77, R4, R99 ;  /* 0x00000063044d7220 */ /* 0x000fc40000400000 */
[C---:B------:R-:W-:Y:S02]  /*7920*/  FMUL R78, R4.reuse, R101 ;  /* 0x00000065044e7220 */ /* 0x040fe40000400000 */
[C---:B------:R-:W-:Y:S02]  /*7930*/  FMUL R81, R4.reuse, R135 ;  /* 0x0000008704517220 */ /* 0x040fe40000400000 */
[C---:B------:R-:W-:Y:S02]  /*7940*/  FMUL R82, R4.reuse, R134 ;  /* 0x0000008604527220 */ /* 0x040fe40000400000 */
[C---:B------:R-:W-:Y:S02]  /*7950*/  FMUL R11, R4.reuse, R139 ;  /* 0x0000008b040b7220 */ /* 0x040fe40000400000 */
[C---:B------:R-:W-:Y:S02]  /*7960*/  FMUL R40, R4.reuse, R138 ;  /* 0x0000008a04287220 */ /* 0x040fe40000400000 */
[----:B------:R-:W-:-:S02]  /*7970*/  FMUL R10, R4, R107 ;  /* 0x0000006b040a7220 */ /* 0x000fc40000400000 */
[C---:B------:R-:W-:Y:S01]  /*7980*/  FMUL R85, R4.reuse, R113 ;  /* 0x0000007104557220 */ /* 0x040fe20000400000 */
[----:B------:R-:W-:Y:S01]  /*7990*/  F2FP.BF16.PACK_AB R11, R11, R40 ;  /* 0x000000280b0b723e */ /* 0x000fe200000010ff */
[C---:B------:R-:W-:Y:S02]  /*79a0*/  FMUL R9, R4.reuse, R115 ;  /* 0x0000007304097220 */ /* 0x040fe40000400000 */
[----:B------:R-:W-:Y:S01]  /*79b0*/  FMUL R88, R4, R117 ;  /* 0x0000007504587220 */ /* 0x000fe20000400000 */
[----:B------:R-:W-:Y:S01]  /*79c0*/  F2FP.BF16.PACK_AB R10, R10, R85 ;  /* 0x000000550a0a723e */ /* 0x000fe200000010ff */
[C---:B------:R-:W-:Y:S02]  /*79d0*/  FMUL R8, R4.reuse, R119 ;  /* 0x0000007704087220 */ /* 0x040fe40000400000 */
[----:B------:R-:W-:Y:S01]  /*79e0*/  FMUL R87, R4, R125 ;  /* 0x0000007d04577220 */ /* 0x000fe20000400000 */
[----:B------:R-:W-:Y:S01]  /*79f0*/  F2FP.BF16.PACK_AB R9, R9, R88 ;  /* 0x000000580909723e */ /* 0x000fe200000010ff */
[----:B------:R-:W0:Y:S01]  /*7a00*/  MUFU.RCP R4, R199 ;  /* 0x000000c700047308 */ /* 0x000e220000001000 */
[----:B------:R-:W-:-:S02]  /*7a10*/  @P1 FMUL R89, R89, 0.25 ;  /* 0x3e80000059591820 */ /* 0x000fc40000400000 */
[----:B------:R-:W-:Y:S01]  /*7a20*/  @P1 FMUL R53, R53, 0.25 ;  /* 0x3e80000035351820 */ /* 0x000fe20000400000 */
[----:B------:R-:W-:Y:S01]  /*7a30*/  F2FP.BF16.PACK_AB R8, R8, R87 ;  /* 0x000000570808723e */ /* 0x000fe200000010ff */
[----:B------:R-:W-:Y:S02]  /*7a40*/  @P1 FMUL R137, R137, 0.25 ;  /* 0x3e80000089891820 */ /* 0x000fe40000400000 */
[----:B------:R-:W-:Y:S02]  /*7a50*/  @P1 FMUL R136, R136, 0.25 ;  /* 0x3e80000088881820 */ /* 0x000fe40000400000 */
[----:B------:R-:W-:Y:S01]  /*7a60*/  @P1 FMUL R65, R65, 0.25 ;  /* 0x3e80000041411820 */ /* 0x000fe20000400000 */
[----:B------:R-:W-:Y:S01]  /*7a70*/  STS.128 [R26+0x80], R8 ;  /* 0x000080081a007388 */ /* 0x000fe20000000c00 */
[----:B------:R-:W-:Y:S02]  /*7a80*/  @P1 FMUL R64, R64, 0.25 ;  /* 0x3e80000040401820 */ /* 0x000fe40000400000 */
[----:B------:R-:W-:-:S02]  /*7a90*/  @P1 FMUL R69, R69, 0.25 ;  /* 0x3e80000045451820 */ /* 0x000fc40000400000 */
[----:B------:R-:W-:Y:S02]  /*7aa0*/  @P1 FMUL R68, R68, 0.25 ;  /* 0x3e80000044441820 */ /* 0x000fe40000400000 */
[----:B------:R-:W-:Y:S02]  /*7ab0*/  @P1 FMUL R52, R52, 0.25 ;  /* 0x3e80000034341820 */ /* 0x000fe40000400000 */
[----:B------:R-:W-:Y:S02]  /*7ac0*/  @!P0 FMUL R89, R89, 16777216 ;  /* 0x4b80000059598820 */ /* 0x000fe40000400000 */
[----:B------:R-:W-:Y:S02]  /*7ad0*/  @P1 FMUL R83, R83, 0.25 ;  /* 0x3e80000053531820 */ /* 0x000fe40000400000 */
[----:B------:R-:W-:Y:S02]  /*7ae0*/  @!P0 FMUL R53, R53, 16777216 ;  /* 0x4b80000035358820 */ /* 0x000fe40000400000 */
[----:B------:R-:W-:-:S02]  /*7af0*/  @P1 FMUL R95, R95, 0.25 ;  /* 0x3e8000005f5f1820 */ /* 0x000fc40000400000 */
[----:B------:R-:W-:Y:S02]  /*7b00*/  @P1 FMUL R97, R97, 0.25 ;  /* 0x3e80000061611820 */ /* 0x000fe40000400000 */
[----:B------:R-:W-:Y:S02]  /*7b10*/  @P1 FMUL R103, R103, 0.25 ;  /* 0x3e80000067671820 */ /* 0x000fe40000400000 */
[----:B------:R-:W-:Y:S02]  /*7b20*/  @P1 FMUL R105, R105, 0.25 ;  /* 0x3e80000069691820 */ /* 0x000fe40000400000 */
[----:B------:R-:W-:Y:S02]  /*7b30*/  @P1 FMUL R133, R133, 0.25 ;  /* 0x3e80000085851820 */ /* 0x000fe40000400000 */
[----:B------:R-:W-:Y:S01]  /*7b40*/  @P1 FMUL R132, R132, 0.25 ;  /* 0x3e80000084841820 */ /* 0x000fe20000400000 */
[----:B------:R-:W-:Y:S01]  /*7b50*/  ISETP.GE.U32.AND P1, PT, R21, 0x7f800000, PT ;  /* 0x7f8000001500780c */ /* 0x000fe20003f26070 */
[----:B------:R-:W-:-:S02]  /*7b60*/  @!P0 FMUL R137, R137, 16777216 ;  /* 0x4b80000089898820 */ /* 0x000fc40000400000 */
[----:B------:R-:W-:Y:S02]  /*7b70*/  @!P0 FMUL R136, R136, 16777216 ;  /* 0x4b80000088888820 */ /* 0x000fe40000400000 */
[----:B------:R-:W-:Y:S02]  /*7b80*/  @!P0 FMUL R65, R65, 16777216 ;  /* 0x4b80000041418820 */ /* 0x000fe40000400000 */
[----:B------:R-:W-:Y:S02]  /*7b90*/  @!P0 FMUL R64, R64, 16777216 ;  /* 0x4b80000040408820 */ /* 0x000fe40000400000 */
[----:B------:R-:W-:Y:S02]  /*7ba0*/  @!P0 FMUL R69, R69, 16777216 ;  /* 0x4b80000045458820 */ /* 0x000fe40000400000 */
[----:B------:R-:W-:Y:S02]  /*7bb0*/  @!P0 FMUL R68, R68, 16777216 ;  /* 0x4b80000044448820 */ /* 0x000fe40000400000 */
[----:B------:R-:W-:-:S02]  /*7bc0*/  @!P0 FMUL R52, R52, 16777216 ;  /* 0x4b80000034348820 */ /* 0x000fc40000400000 */
[C---:B0-----:R-:W-:Y:S02]  /*7bd0*/  FMUL R72, R4.reuse, R89 ;  /* 0x0000005904487220 */ /* 0x041fe40000400000 */
[----:B------:R-:W-:Y:S02]  /*7be0*/  FFMA.FTZ R41, R7, 1.1920928955078125e-07, R6 ;  /* 0x3400000007297823 */ /* 0x000fe40000010006 */
[----:B------:R-:W-:Y:S02]  /*7bf0*/  @!P0 FMUL R83, R83, 16777216 ;  /* 0x4b80000053538820 */ /* 0x000fe40000400000 */
[----:B------:R-:W-:Y:S02]  /*7c00*/  FMUL R89, R4, R53 ;  /* 0x0000003504597220 */ /* 0x000fe40000400000 */
[----:B------:R-:W-:Y:S02]  /*7c10*/  @!P0 FMUL R95, R95, 16777216 ;  /* 0x4b8000005f5f8820 */ /* 0x000fe40000400000 */
[----:B------:R-:W-:-:S02]  /*7c20*/  @!P0 FMUL R97, R97, 16777216 ;  /* 0x4b80000061618820 */ /* 0x000fc40000400000 */
[----:B------:R-:W-:Y:S02]  /*7c30*/  @!P0 FMUL R103, R103, 16777216 ;  /* 0x4b80000067678820 */ /* 0x000fe40000400000 */
[----:B------:R-:W-:Y:S02]  /*7c40*/  @!P0 FMUL R105, R105, 16777216 ;  /* 0x4b80000069698820 */ /* 0x000fe40000400000 */
[----:B------:R-:W-:Y:S02]  /*7c50*/  @!P0 FMUL R133, R133, 16777216 ;  /* 0x4b80000085858820 */ /* 0x000fe40000400000 */
[----:B------:R-:W-:Y:S01]  /*7c60*/  @!P0 FMUL R132, R132, 16777216 ;  /* 0x4b80000084848820 */ /* 0x000fe20000400000 */
[----:B------:R-:W-:Y:S01]  /*7c70*/  ISETP.GE.U32.AND P0, PT, R20, 0x7f800000, PT ;  /* 0x7f8000001400780c */ /* 0x000fe20003f06070 */
[C---:B------:R-:W-:Y:S02]  /*7c80*/  FMUL R7, R4.reuse, R137 ;  /* 0x0000008904077220 */ /* 0x040fe40000400000 */
[----:B------:R-:W-:-:S02]  /*7c90*/  FMUL R86, R4, R136 ;  /* 0x0000008804567220 */ /* 0x000fc40000400000 */
[C---:B------:R-:W-:Y:S02]  /*7ca0*/  FMUL R52, R4.reuse, R52 ;  /* 0x0000003404347220 */ /* 0x040fe40000400000 */
[C---:B------:R-:W-:Y:S01]  /*7cb0*/  FMUL R5, R4.reuse, R69 ;  /* 0x0000004504057220 */ /* 0x040fe20000400000 */
[----:B------:R-:W-:Y:S01]  /*7cc0*/  F2FP.BF16.PACK_AB R7, R7, R86 ;  /* 0x000000560707723e */ /* 0x000fe200000010ff */
[C---:B------:R-:W-:Y:S02]  /*7cd0*/  FMUL R68, R4.reuse, R68 ;  /* 0x0000004404447220 */ /* 0x040fe40000400000 */
[C---:B------:R-:W-:Y:S01]  /*7ce0*/  FMUL R6, R4.reuse, R65 ;  /* 0x0000004104067220 */ /* 0x040fe20000400000 */
[----:B------:R-:W-:Y:S01]  /*7cf0*/  F2FP.BF16.PACK_AB R65, R77, R78 ;  /* 0x0000004e4d41723e */ /* 0x000fe200000010ff */
[C---:B------:R-:W-:Y:S01]  /*7d00*/  FMUL R53, R4.reuse, R64 ;  /* 0x0000004004357220 */ /* 0x040fe20000400000 */
[----:B------:R-:W-:Y:S01]  /*7d10*/  F2FP.BF16.PACK_AB R5, R5, R68 ;  /* 0x000000440505723e */ /* 0x000fe200000010ff */
[----:B------:R-:W-:Y:S01]  /*7d20*/  FMUL R71, R4, R83 ;  /* 0x0000005304477220 */ /* 0x000fe20000400000 */
[----:B------:R-:W-:Y:S01]  /*7d30*/  F2FP.BF16.PACK_AB R64, R81, R82 ;  /* 0x000000525140723e */ /* 0x000fe200000010ff */
[----:B------:R-:W-:Y:S01]  /*7d40*/  IMAD.IADD R16, R20, 0x1, -R15 ;  /* 0x0000000114107824 */ /* 0x000fe200078e0a0f */
[----:B------:R-:W-:Y:S01]  /*7d50*/  F2FP.BF16.PACK_AB R6, R6, R53 ;  /* 0x000000350606723e */ /* 0x000fe200000010ff */
[C---:B------:R-:W-:Y:S01]  /*7d60*/  FMUL R75, R4.reuse, R95 ;  /* 0x0000005f044b7220 */ /* 0x040fe20000400000 */
[----:B------:R-:W-:Y:S01]  /*7d70*/  F2FP.BF16.PACK_AB R15, R17, R18 ;  /* 0x00000012110f723e */ /* 0x000fe200000010ff */
[C---:B------:R-:W-:Y:S01]  /*7d80*/  FMUL R76, R4.reuse, R97 ;  /* 0x00000061044c7220 */ /* 0x040fe20000400000 */
[----:B------:R-:W-:Y:S01]  /*7d90*/  F2FP.BF16.PACK_AB R17, R59, R62 ;  /* 0x0000003e3b11723e */ /* 0x000fe200000010ff */
[C---:B------:R-:W-:Y:S01]  /*7da0*/  FMUL R79, R4.reuse, R103 ;  /* 0x00000067044f7220 */ /* 0x040fe20000400000 */
[----:B------:R-:W-:Y:S01]  /*7db0*/  F2FP.BF16.PACK_AB R18, R57, R60 ;  /* 0x0000003c3912723e */ /* 0x000fe200000010ff */
[C---:B------:R-:W-:Y:S01]  /*7dc0*/  FMUL R80, R4.reuse, R105 ;  /* 0x0000006904507220 */ /* 0x040fe20000400000 */
[----:B------:R-:W-:Y:S01]  /*7dd0*/  STS.128 [R26+0x800], R12 ;  /* 0x0008000c1a007388 */ /* 0x000fe20000000c00 */
[C---:B------:R-:W-:Y:S01]  /*7de0*/  FMUL R83, R4.reuse, R133 ;  /* 0x0000008504537220 */ /* 0x040fe20000400000 */
[----:B------:R-:W-:Y:S01]  /*7df0*/  F2FP.BF16.PACK_AB R57, R51, R54 ;  /* 0x000000363339723e */ /* 0x000fe200000010ff */
[----:B------:R-:W-:Y:S01]  /*7e00*/  FMUL R84, R4, R132 ;  /* 0x0000008404547220 */ /* 0x000fe20000400000 */
[----:B------:R-:W-:Y:S01]  /*7e10*/  F2FP.BF16.PACK_AB R4, R89, R52 ;  /* 0x000000345904723e */ /* 0x000fe200000010ff */
[----:B------:R-:W-:Y:S01]  /*7e20*/  IMAD.IADD R43, R22, 0x1, -R43 ;  /* 0x00000001162b7824 */ /* 0x000fe200078e0a2b */
[----:B------:R-:W-:Y:S01]  /*7e30*/  MOV R52, 0x3dc6b27f ;  /* 0x3dc6b27f00347802 */ /* 0x000fe20000000f00 */
[----:B------:R-:W-:Y:S01]  /*7e40*/  FADD R39, R16, -1 ;  /* 0xbf80000010277421 */ /* 0x000fe20000000000 */
[----:B------:R-:W-:Y:S01]  /*7e50*/  F2FP.BF16.PACK_AB R16, R61, R66 ;  /* 0x000000423d10723e */ /* 0x000fe200000010ff */
[----:B------:R-:W-:Y:S01]  /*7e60*/  FADD R42, R42, -1 ;  /* 0xbf8000002a2a7421 */ /* 0x000fe20000000000 */
[----:B------:R0:W-:Y:S01]  /*7e70*/  STS.128 [R26], R4 ;  /* 0x000000041a007388 */ /* 0x0001e20000000c00 */
[----:B------:R-:W-:Y:S01]  /*7e80*/  FADD R46, R46, -1 ;  /* 0xbf8000002e2e7421 */ /* 0x000fe20000000000 */
[----:B------:R-:W-:Y:S01]  /*7e90*/  F2FP.BF16.PACK_AB R59, R47, R48 ;  /* 0x000000302f3b723e */ /* 0x000fe200000010ff */
[----:B------:R-:W-:Y:S01]  /*7ea0*/  FADD R43, R43, -1 ;  /* 0xbf8000002b2b7421 */ /* 0x000fe20000000000 */
[----:B------:R-:W-:Y:S01]  /*7eb0*/  STS.128 [R26+0x880], R16 ;  /* 0x000880101a007388 */ /* 0x000fe20000000c00 */
[----:B------:R-:W-:Y:S01]  /*7ec0*/  FFMA.FTZ R40, R39, R52, -0.16845393180847167969 ;  /* 0xbe2c7f3027287423 */ /* 0x000fe20000010034 */
[----:B------:R-:W-:Y:S01]  /*7ed0*/  F2FP.BF16.PACK_AB R84, R83, R84 ;  /* 0x000000545354723e */ /* 0x000fe200000010ff */
[----:B------:R-:W-:Y:S01]  /*7ee0*/  IMAD.MOV.U32 R175, RZ, RZ, c[0x0][0x1c8] ;  /* 0x00007200ffaf7624 */ /* 0x000fe200078e00ff */
[----:B------:R-:W-:Y:S01]  /*7ef0*/  BAR.SYNC.DEFER_BLOCKING 0x0 ;  /* 0x0000000000007b1d */ /* 0x000fe20000010000 */
[----:B------:R-:W-:Y:S01]  /*7f00*/  FFMA.FTZ R40, R39, R40, 0.1716887056827545166 ;  /* 0x3e2fcf2a27287423 */ /* 0x000fe20000010028 */
[----:B------:R-:W-:Y:S01]  /*7f10*/  F2FP.BF16.PACK_AB R85, R79, R80 ;  /* 0x000000504f55723e */ /* 0x000fe200000010ff */
[----:B------:R-:W-:Y:S01]  /*7f20*/  IMAD R47, R175, 0x6, RZ ;  /* 0x00000006af2f7824 */ /* 0x000fe200078e02ff */
[----:B------:R-:W-:Y:S01]  /*7f30*/  F2FP.BF16.PACK_AB R86, R75, R76 ;  /* 0x0000004c4b56723e */ /* 0x000fe200000010ff */
[----:B------:R-:W-:Y:S01]  /*7f40*/  FFMA.FTZ R40, R39, R40, -0.17900948226451873779 ;  /* 0xbe374e4327287423 */ /* 0x000fe20000010028 */
[----:B------:R-:W-:Y:S01]  /*7f50*/  F2FP.BF16.PACK_AB R87, R71, R72 ;  /* 0x000000484757723e */ /* 0x000fe200000010ff */
[----:B------:R-:W-:Y:S01]  /*7f60*/  IMAD R55, R175, 0xa, RZ ;  /* 0x0000000aaf377824 */ /* 0x000fe200078e02ff */
[----:B0-----:R-:W-:Y:S01]  /*7f70*/  @P4 MOV R6, 0x7f800000 ;  /* 0x7f80000000064802 */ /* 0x001fe20000000f00 */
[----:B------:R-:W-:Y:S01]  /*7f80*/  FFMA.FTZ R5, R42, R52, -0.16845393180847167969 ;  /* 0xbe2c7f302a057423 */ /* 0x000fe20000010034 */
[----:B------:R-:W-:Y:S01]  /*7f90*/  F2FP.BF16.PACK_AB R66, R73, R74 ;  /* 0x0000004a4942723e */ /* 0x000fe200000010ff */
[-C--:B------:R-:W-:Y:S01]  /*7fa0*/  FFMA.FTZ R7, R46, R52.reuse, -0.16845393180847167969 ;  /* 0xbe2c7f302e077423 */ /* 0x080fe20000010034 */
[----:B------:R-:W-:Y:S01]  /*7fb0*/  SHF.L.U32 R105, R175, 0x5, RZ ;  /* 0x00000005af697819 */ /* 0x000fe200000006ff */
[----:B------:R-:W-:-:S02]  /*7fc0*/  FFMA.FTZ R4, R43, R52, -0.16845393180847167969 ;  /* 0xbe2c7f302b047423 */ /* 0x000fc40000010034 */
[----:B------:R-:W-:Y:S02]  /*7fd0*/  FFMA.FTZ R5, R42, R5, 0.1716887056827545166 ;  /* 0x3e2fcf2a2a057423 */ /* 0x000fe40000010005 */
[----:B------:R-:W-:Y:S02]  /*7fe0*/  FFMA.FTZ R7, R46, R7, 0.1716887056827545166 ;  /* 0x3e2fcf2a2e077423 */ /* 0x000fe40000010007 */
[C---:B------:R-:W-:Y:S02]  /*7ff0*/  FFMA.FTZ R4, R43.reuse, R4, 0.1716887056827545166 ;  /* 0x3e2fcf2a2b047423 */ /* 0x040fe40000010004 */
[----:B------:R-:W-:Y:S02]  /*8000*/  FFMA.FTZ R5, R42, R5, -0.17900948226451873779 ;  /* 0xbe374e432a057423 */ /* 0x000fe40000010005 */
[----:B------:R-:W-:Y:S01]  /*8010*/  FFMA.FTZ R7, R46, R7, -0.17900948226451873779 ;  /* 0xbe374e432e077423 */ /* 0x000fe20000010007 */
[----:B------:R-:W0:Y:S01]  /*8020*/  LDS.128 R16, [R34] ;  /* 0x0000000022107984 */ /* 0x000e220000000c00 */
[----:B------:R-:W-:-:S02]  /*8030*/  FFMA.FTZ R4, R43, R4, -0.17900948226451873779 ;  /* 0xbe374e432b047423 */ /* 0x000fc40000010004 */
[----:B------:R-:W-:Y:S01]  /*8040*/  FFMA.FTZ R40, R39, R40, 0.20512372255325317383 ;  /* 0x3e520bf427287423 */ /* 0x000fe20000010028 */
[----:B------:R-:W-:Y:S01]  /*8050*/  LDS.128 R8, [R120] ;  /* 0x0000000078087984 */ /* 0x000fe20000000c00 */
[----:B------:R-:W-:Y:S02]  /*8060*/  FFMA.FTZ R5, R42, R5, 0.20512372255325317383 ;  /* 0x3e520bf42a057423 */ /* 0x000fe40000010005 */
[----:B------:R-:W-:Y:S02]  /*8070*/  FFMA.FTZ R7, R46, R7, 0.20512372255325317383 ;  /* 0x3e520bf42e077423 */ /* 0x000fe40000010007 */
[----:B------:R-:W-:Y:S02]  /*8080*/  FFMA.FTZ R4, R43, R4, 0.20512372255325317383 ;  /* 0x3e520bf42b047423 */ /* 0x000fe40000010004 */
[----:B------:R-:W-:Y:S02]  /*8090*/  FFMA.FTZ R40, R39, R40, -0.24046532809734344482 ;  /* 0xbe763c8b27287423 */ /* 0x000fe40000010028 */
[----:B------:R-:W-:-:S02]  /*80a0*/  FFMA.FTZ R5, R42, R5, -0.24046532809734344482 ;  /* 0xbe763c8b2a057423 */ /* 0x000fc40000010005 */
[----:B------:R-:W-:Y:S02]  /*80b0*/  FFMA.FTZ R7, R46, R7, -0.24046532809734344482 ;  /* 0xbe763c8b2e077423 */ /* 0x000fe40000010007 */
[----:B------:R-:W-:Y:S02]  /*80c0*/  FFMA.FTZ R4, R43, R4, -0.24046532809734344482 ;  /* 0xbe763c8b2b047423 */ /* 0x000fe40000010004 */
[----:B------:R-:W-:Y:S02]  /*80d0*/  FFMA.FTZ R40, R39, R40, 0.28857114911079406738 ;  /* 0x3e93bf9927287423 */ /* 0x000fe40000010028 */
[----:B------:R-:W-:Y:S02]  /*80e0*/  FFMA.FTZ R5, R42, R5, 0.28857114911079406738 ;  /* 0x3e93bf992a057423 */ /* 0x000fe40000010005 */
[----:B------:R-:W-:Y:S02]  /*80f0*/  FFMA.FTZ R7, R46, R7, 0.28857114911079406738 ;  /* 0x3e93bf992e077423 */ /* 0x000fe40000010007 */
[----:B------:R-:W-:-:S02]  /*8100*/  FFMA.FTZ R4, R43, R4, 0.28857114911079406738 ;  /* 0x3e93bf992b047423 */ /* 0x000fc40000010004 */
[----:B------:R-:W-:Y:S02]  /*8110*/  FFMA.FTZ R40, R39, R40, -0.36067417263984680176 ;  /* 0xbeb8aa4927287423 */ /* 0x000fe40000010028 */
[----:B------:R-:W-:Y:S02]  /*8120*/  FFMA.FTZ R5, R42, R5, -0.36067417263984680176 ;  /* 0xbeb8aa492a057423 */ /* 0x000fe40000010005 */
[----:B------:R-:W-:Y:S02]  /*8130*/  FFMA.FTZ R7, R46, R7, -0.36067417263984680176 ;  /* 0xbeb8aa492e077423 */ /* 0x000fe40000010007 */
[----:B------:R-:W-:Y:S02]  /*8140*/  FFMA.FTZ R4, R43, R4, -0.36067417263984680176 ;  /* 0xbeb8aa492b047423 */ /* 0x000fe40000010004 */
[----:B------:R-:W-:Y:S02]  /*8150*/  FFMA.FTZ R40, R39, R40, 0.48089820146560668945 ;  /* 0x3ef6384a27287423 */ /* 0x000fe40000010028 */
[----:B------:R-:W-:-:S02]  /*8160*/  FFMA.FTZ R5, R42, R5, 0.48089820146560668945 ;  /* 0x3ef6384a2a057423 */ /* 0x000fc40000010005 */
[----:B------:R-:W-:Y:S02]  /*8170*/  FFMA.FTZ R7, R46, R7, 0.48089820146560668945 ;  /* 0x3ef6384a2e077423 */ /* 0x000fe40000010007 */
[----:B------:R-:W-:Y:S02]  /*8180*/  FFMA.FTZ R4, R43, R4, 0.48089820146560668945 ;  /* 0x3ef6384a2b047423 */ /* 0x000fe40000010004 */
[----:B------:R-:W-:Y:S02]  /*8190*/  FFMA.FTZ R40, R39, R40, -0.72134751081466674805 ;  /* 0xbf38aa3b27287423 */ /* 0x000fe40000010028 */
[----:B------:R-:W-:Y:S02]  /*81a0*/  FFMA.FTZ R5, R42, R5, -0.72134751081466674805 ;  /* 0xbf38aa3b2a057423 */ /* 0x000fe40000010005 */
[----:B------:R-:W-:Y:S02]  /*81b0*/  FFMA.FTZ R7, R46, R7, -0.72134751081466674805 ;  /* 0xbf38aa3b2e077423 */ /* 0x000fe40000010007 */
[----:B------:R-:W-:-:S02]  /*81c0*/  FFMA.FTZ R4, R43, R4, -0.72134751081466674805 ;  /* 0xbf38aa3b2b047423 */ /* 0x000fc40000010004 */
[----:B------:R-:W-:Y:S02]  /*81d0*/  FMUL R40, R39, R40 ;  /* 0x0000002827287220 */ /* 0x000fe40000400000 */
[----:B------:R-:W-:Y:S02]  /*81e0*/  FMUL R5, R42, R5 ;  /* 0x000000052a057220 */ /* 0x000fe40000400000 */
[----:B------:R-:W-:Y:S02]  /*81f0*/  FMUL R7, R46, R7 ;  /* 0x000000072e077220 */ /* 0x000fe40000400000 */
[----:B------:R-:W-:Y:S02]  /*8200*/  FMUL R4, R43, R4 ;  /* 0x000000042b047220 */ /* 0x000fe40000400000 */
[----:B------:R-:W-:Y:S02]  /*8210*/  FMUL R40, R39, R40 ;  /* 0x0000002827287220 */ /* 0x000fe40000400000 */
[----:B------:R-:W-:-:S02]  /*8220*/  FMUL R5, R42, R5 ;  /* 0x000000052a057220 */ /* 0x000fc40000400000 */
[----:B------:R-:W-:Y:S02]  /*8230*/  FMUL R7, R46, R7 ;  /* 0x000000072e077220 */ /* 0x000fe40000400000 */
[----:B------:R-:W-:Y:S02]  /*8240*/  FMUL R4, R43, R4 ;  /* 0x000000042b047220 */ /* 0x000fe40000400000 */
[----:B------:R-:W-:Y:S01]  /*8250*/  FFMA.FTZ R40, R39, 1.4426950216293334961, R40 ;  /* 0x3fb8aa3b27287823 */ /* 0x000fe20000010028 */
[----:B------:R-:W-:Y:S01]  /*8260*/  SHF.L.U32 R39, R175, 0x2, RZ ;  /* 0x00000002af277819 */ /* 0x000fe200000006ff */
[----:B------:R-:W-:Y:S01]  /*8270*/  FFMA.FTZ R42, R42, 1.4426950216293334961, R5 ;  /* 0x3fb8aa3b2a2a7823 */ /* 0x000fe20000010005 */
[----:B------:R-:W-:Y:S01]  /*8280*/  @P0 MOV R5, 0x7f800000 ;  /* 0x7f80000000050802 */ /* 0x000fe20000000f00 */
[----:B------:R-:W-:Y:S02]  /*8290*/  FFMA.FTZ R46, R46, 1.4426950216293334961, R7 ;  /* 0x3fb8aa3b2e2e7823 */ /* 0x000fe40000010007 */
[----:B------:R-:W-:-:S02]  /*82a0*/  FFMA.FTZ R43, R43, 1.4426950216293334961, R4 ;  /* 0x3fb8aa3b2b2b7823 */ /* 0x000fc40000010004 */
[----:B------:R-:W-:Y:S02]  /*82b0*/  FADD R35, R35, R40 ;  /* 0x0000002823237221 */ /* 0x000fe40000000000 */
[----:B------:R-:W-:Y:S02]  /*82c0*/  FADD R40, R41, R42 ;  /* 0x0000002a29287221 */ /* 0x000fe40000000000 */
[----:B------:R-:W-:Y:S02]  /*82d0*/  FADD R42, R45, R46 ;  /* 0x0000002e2d2a7221 */ /* 0x000fe40000000000 */
[----:B------:R-:W-:Y:S01]  /*82e0*/  @P0 FFMA.FTZ R35, R20, R5, +INF ;  /* 0x7f80000014230423 */ /* 0x000fe20000010005 */
[----:B------:R-:W-:Y:S01]  /*82f0*/  @P5 MOV R5, 0x7f800000 ;  /* 0x7f80000000055802 */ /* 0x000fe20000000f00 */
[----:B------:R-:W-:Y:S01]  /*8300*/  FADD R41, R44, R43 ;  /* 0x0000002b2c297221 */ /* 0x000fe20000000000 */
[C---:B------:R-:W-:Y:S01]  /*8310*/  FSETP.NEU.AND P0, PT, R27.reuse, RZ, PT ;  /* 0x000000ff1b00720b */ /* 0x040fe20003f0d000 */
[----:B------:R-:W-:Y:S01]  /*8320*/  @P1 IMAD.MOV.U32 R4, RZ, RZ, 0x7f800000 ;  /* 0x7f800000ff041424 */ /* 0x000fe200078e00ff */
[C---:B------:R-:W-:Y:S01]  /*8330*/  LOP3.LUT R43, R34.reuse, 0x60, RZ, 0x3c, !PT ;  /* 0x00000060222b7812 */ /* 0x040fe200078e3cff */
[----:B------:R-:W-:Y:S01]  /*8340*/  @P4 FFMA.FTZ R42, R27, R6, +INF ;  /* 0x7f8000001b2a4423 */ /* 0x000fe20000010006 */
[----:B------:R-:W-:Y:S01]  /*8350*/  LOP3.LUT R27, R34, 0x20, RZ, 0x3c, !PT ;  /* 0x00000020221b7812 */ /* 0x000fe200078e3cff */
[----:B------:R-:W-:Y:S01]  /*8360*/  @P1 FFMA.FTZ R40, R21, R4, +INF ;  /* 0x7f80000015281423 */ /* 0x000fe20000010004 */
[----:B------:R-:W-:Y:S01]  /*8370*/  F2FP.BF16.PACK_AB R21, R31, R36 ;  /* 0x000000241f15723e */ /* 0x000fe200000010ff */
[C---:B------:R-:W-:Y:S01]  /*8380*/  @P5 FFMA.FTZ R41, R22.reuse, R5, +INF ;  /* 0x7f80000016295423 */ /* 0x040fe20000010005 */
[C---:B------:R-:W-:Y:S01]  /*8390*/  SHF.L.U32 R31, R175.reuse, 0x1, RZ ;  /* 0x00000001af1f7819 */ /* 0x040fe200000006ff */
[----:B------:R-:W1:Y:S01]  /*83a0*/  LDS.128 R12, [R27] ;  /* 0x000000001b0c7984 */ /* 0x000e620000000c00 */
[----:B------:R-:W-:Y:S01]  /*83b0*/  FSETP.NEU.AND P1, PT, R22, RZ, PT ;  /* 0x000000ff1600720b */ /* 0x000fe20003f2d000 */
[----:B------:R-:W-:Y:S01]  /*83c0*/  IMAD R45, R175, 0x5, RZ ;  /* 0x00000005af2d7824 */ /* 0x000fe200078e02ff */
[----:B------:R-:W-:Y:S01]  /*83d0*/  F2FP.BF16.PACK_AB R20, R37, R38 ;  /* 0x000000262514723e */ /* 0x000fe200000010ff */
[----:B------:R-:W2:Y:S01]  /*83e0*/  LDS.128 R4, [R43] ;  /* 0x000000002b047984 */ /* 0x000ea20000000c00 */
[----:B------:R-:W-:Y:S01]  /*83f0*/  F2FP.BF16.PACK_AB R22, R29, R30 ;  /* 0x0000001e1d16723e */ /* 0x000fe200000010ff */
[----:B------:R-:W-:Y:S01]  /*8400*/  IMAD R37, R175, 0x3, RZ ;  /* 0x00000003af257824 */ /* 0x000fe200078e02ff */
[-C--:B------:R-:W-:Y:S01]  /*8410*/  IADD3 R28, P4, R31, R24.reuse, RZ ;  /* 0x000000181f1c7210 */ /* 0x080fe20007f9e0ff */
[----:B------:R-:W-:Y:S01]  /*8420*/  BAR.SYNC.DEFER_BLOCKING 0x0 ;  /* 0x0000000000007b1d */ /* 0x000fe20000010000 */
[CC--:B------:R-:W-:Y:S01]  /*8430*/  LEA R30, P5, R175.reuse, R24.reuse, 0x2 ;  /* 0x00000018af1e7211 */ /* 0x0c0fe200078a10ff */
[----:B------:R-:W-:Y:S01]  /*8440*/  IMAD R63, R175, 0xe, RZ ;  /* 0x0000000eaf3f7824 */ /* 0x000fe200078e02ff */
[-C--:B------:R-:W-:Y:S01]  /*8450*/  IADD3 R36, P6, R47, R24.reuse, RZ ;  /* 0x000000182f247210 */ /* 0x080fe20007fde0ff */
[C---:B------:R-:W-:Y:S01]  /*8460*/  IMAD R73, R175.reuse, 0x12, RZ ;  /* 0x00000012af497824 */ /* 0x040fe200078e02ff */
[CC--:B------:R-:W-:Y:S01]  /*8470*/  LEA.HI.X.SX32 R29, R175.reuse, R25.reuse, 0x1, P4 ;  /* 0x00000019af1d7211 */ /* 0x0c0fe200020f0eff */
[C---:B------:R-:W-:Y:S01]  /*8480*/  IMAD R49, R175.reuse, 0x7, RZ ;  /* 0x00000007af317824 */ /* 0x040fe200078e02ff */
[CC--:B------:R-:W-:Y:S01]  /*8490*/  LEA R38, P4, R175.reuse, R24.reuse, 0x3 ;  /* 0x00000018af267211 */ /* 0x0c0fe200078818ff */
[----:B------:R-:W-:Y:S01]  /*84a0*/  IMAD.SHL.U32 R51, R175, 0x8, RZ ;  /* 0x00000008af337824 */ /* 0x000fe200078e00ff */
        /* <DEDUP_REMOVED lines=15> */
[----:B------:R3:W-:Y:S01]  /*85a0*/  STS.128 [R26+0x800], R56 ;  /* 0x000800381a007388 */ /* 0x0007e20000000c00 */
[-C--:B------:R-:W-:Y:S01]  /*85b0*/  IADD3 R54, P4, R77, R24.reuse, RZ ;  /* 0x000000184d367210 */ /* 0x080fe20007f9e0ff */
[----:B------:R-:W-:Y:S01]  /*85c0*/  IMAD R109, R175, 0x22, RZ ;  /* 0x00000022af6d7824 */ /* 0x000fe200078e02ff */
[-C--:B------:R-:W-:Y:S01]  /*85d0*/  LEA.HI.X.SX32 R51, R51, R25.reuse, 0x1, P5 ;  /* 0x0000001933337211 */ /* 0x080fe200028f0eff */
[----:B------:R4:W-:Y:S01]  /*85e0*/  STS.128 [R26], R84 ;  /* 0x000000541a007388 */ /* 0x0009e20000000c00 */
[-C--:B------:R-:W-:Y:S01]  /*85f0*/  LEA.HI.X.SX32 R55, R55, R25.reuse, 0x1, P4 ;  /* 0x0000001937377211 */ /* 0x080fe200020f0eff */
[----:B------:R-:W-:Y:S01]  /*8600*/  IMAD R113, R175, 0x24, RZ ;  /* 0x00000024af717824 */ /* 0x000fe200078e02ff */
[-C--:B------:R-:W-:Y:S01]  /*8610*/  IADD3 R60, P4, R93, R24.reuse, RZ ;  /* 0x000000185d3c7210 */ /* 0x080fe20007f9e0ff */
[----:B------:R5:W-:Y:S01]  /*8620*/  STS.128 [R26+0x80], R64 ;  /* 0x000080401a007388 */ /* 0x000be20000000c00 */
[----:B------:R-:W-:Y:S01]  /*8630*/  IMAD R71, R175, 0x11, RZ ;  /* 0x00000011af477824 */ /* 0x000fe200078e02ff */
[----:B------:R-:W-:Y:S01]  /*8640*/  FSEL R35, R35, -INF , P3 ;  /* 0xff80000023237808 */ /* 0x000fe20001800000 */
[----:B------:R-:W-:Y:S01]  /*8650*/  IMAD R117, R175, 0x26, RZ ;  /* 0x00000026af757824 */ /* 0x000fe200078e02ff */
[----:B------:R-:W-:Y:S01]  /*8660*/  LEA.HI.X.SX32 R61, R61, R25, 0x1, P4 ;  /* 0x000000193d3d7211 */ /* 0x000fe200020f0eff */
[C---:B------:R-:W-:Y:S01]  /*8670*/  IMAD R123, R175.reuse, 0x28, RZ ;  /* 0x00000028af7b7824 */ /* 0x040fe200078e02ff */
[C---:B------:R-:W-:Y:S01]  /*8680*/  LEA R78, P4, R175.reuse, R24, 0x5 ;  /* 0x00000018af4e7211 */ /* 0x040fe200078828ff */
[C---:B------:R-:W-:Y:S01]  /*8690*/  IMAD R127, R175.reuse, 0x2a, RZ ;  /* 0x0000002aaf7f7824 */ /* 0x040fe200078e02ff */
[----:B------:R-:W-:Y:S01]  /*86a0*/  STS.128 [R26+0x880], R20 ;  /* 0x000880141a007388 */ /* 0x000fe20000000c00 */
[----:B---3--:R-:W-:-:S02]  /*86b0*/  IMAD R59, R175, 0xc, RZ ;  /* 0x0000000caf3b7824 */ /* 0x008fc400078e02ff */
[C---:B------:R-:W-:Y:S01]  /*86c0*/  IMAD R57, R175.reuse, 0xb, RZ ;  /* 0x0000000baf397824 */ /* 0x040fe200078e02ff */
[----:B------:R-:W-:Y:S01]  /*86d0*/  BAR.SYNC.DEFER_BLOCKING 0x0 ;  /* 0x0000000000007b1d */ /* 0x000fe20000010000 */
[----:B----4-:R-:W-:Y:S01]  /*86e0*/  IMAD R85, R175, 0x16, RZ ;  /* 0x00000016af557824 */ /* 0x010fe200078e02ff */
[-C--:B------:R-:W-:Y:S01]  /*86f0*/  IADD3 R46, P6, R59, R24.reuse, RZ ;  /* 0x000000183b2e7210 */ /* 0x080fe20007fde0ff */
[C---:B------:R-:W-:Y:S01]  /*8700*/  IMAD R75, R175.reuse, 0x13, RZ ;  /* 0x00000013af4b7824 */ /* 0x040fe200078e02ff */
[C---:B-----5:R-:W-:Y:S01]  /*8710*/  SHF.L.U32 R67, R175.reuse, 0x4, RZ ;  /* 0x00000004af437819 */ /* 0x060fe200000006ff */
        /* <DEDUP_REMOVED lines=128> */
[----:B0-----:R1:W-:Y:S01]  /*8f20*/  STG.E.U16 [R24.64], R16 ;  /* 0x0000001018007986 */ /* 0x0013e2000c101506 */
[----:B------:R-:W-:Y:S01]  /*8f30*/  IADD3 R124, P5, R199, R24, RZ ;  /* 0x00000018c77c7210 */ /* 0x000fe20007fbe0ff */
[----:B------:R-:W-:Y:S01]  /*8f40*/  IMAD.SHL.U32 R168, R168, 0x2, RZ ;  /* 0x00000002a8a87824 */ /* 0x000fe200078e00ff */
[----:B------:R-:W-:-:S02]  /*8f50*/  LEA.HI.X.SX32 R119, R127, R25, 0x1, P6 ;  /* 0x000000197f777211 */ /* 0x000fc400030f0eff */
[-C--:B------:R-:W-:Y:S02]  /*8f60*/  IADD3 R126, P6, R201, R24.reuse, RZ ;  /* 0x00000018c97e7210 */ /* 0x080fe40007fde0ff */
[-C--:B------:R-:W-:Y:S02]  /*8f70*/  LEA.HI.X.SX32 R123, R129, R25.reuse, 0x1, P4 ;  /* 0x00000019817b7211 */ /* 0x080fe400020f0eff */
[-C--:B------:R-:W-:Y:S02]  /*8f80*/  IADD3 R128, P4, R203, R24.reuse, RZ ;  /* 0x00000018cb807210 */ /* 0x080fe40007f9e0ff */
[-C--:B------:R-:W-:Y:S02]  /*8f90*/  LEA.HI.X.SX32 R125, R131, R25.reuse, 0x1, P5 ;  /* 0x00000019837d7211 */ /* 0x080fe400028f0eff */
[----:B------:R-:W-:Y:S02]  /*8fa0*/  IADD3 R130, P5, R205, R24, RZ ;  /* 0x00000018cd827210 */ /* 0x000fe40007fbe0ff */
        /* <DEDUP_REMOVED lines=31> */
[----:B------:R-:W-:Y:S02]  /*91a0*/  IADD3 R134, P6, R141, R24, RZ ;  /* 0x000000188d867210 */ /* 0x000fe40007fde0ff */
[-C--:B------:R-:W-:Y:S02]  /*91b0*/  LEA.HI.X.SX32 R141, R133, R25.reuse, 0x1, P4 ;  /* 0x00000019858d7211 */ /* 0x080fe400020f0eff */
[-C--:B------:R-:W-:Y:S02]  /*91c0*/  LEA.HI.X.SX32 R133, R135, R25.reuse, 0x1, P5 ;  /* 0x0000001987857211 */ /* 0x080fe400028f0eff */
[----:B------:R-:W-:Y:S02]  /*91d0*/  LEA.HI.X.SX32 R135, R121, R25, 0x1, P6 ;  /* 0x0000001979877211 */ /* 0x000fe400030f0eff */
[----:B------:R-:W-:Y:S02]  /*91e0*/  PRMT R121, R16, 0x7632, R121 ;  /* 0x0000763210797816 */ /* 0x000fe40000000079 */
[----:B-1----:R-:W-:-:S02]  /*91f0*/  PRMT R25, R12, 0x7632, R25 ;  /* 0x000076320c197816 */ /* 0x002fc40000000019 */
[----:B------:R-:W-:Y:S01]  /*9200*/  PRMT R22, R8, 0x7632, R22 ;  /* 0x0000763208167816 */ /* 0x000fe20000000016 */
[----:B------:R0:W-:Y:S01]  /*9210*/  STG.E.U16 [R28.64], R121 ;  /* 0x000000791c007986 */ /* 0x0001e2000c101506 */
[----:B--2---:R-:W-:Y:S02]  /*9220*/  PRMT R20, R4, 0x7632, R20 ;  /* 0x0000763204147816 */ /* 0x004fe40000000014 */
[----:B------:R-:W-:Y:S01]  /*9230*/  PRMT R26, R17, 0x7632, R26 ;  /* 0x00007632111a7816 */ /* 0x000fe2000000001a */
[----:B------:R1:W-:Y:S04]  /*9240*/  STG.E.U16 [R30.64], R12 ;  /* 0x0000000c1e007986 */ /* 0x0003e8000c101506 */
[----:B------:R-:W-:Y:S04]  /*9250*/  STG.E.U16 [R36.64], R25 ;  /* 0x0000001924007986 */ /* 0x000fe8000c101506 */
[----:B------:R2:W-:Y:S01]  /*9260*/  STG.E.U16 [R38.64], R8 ;  /* 0x0000000826007986 */ /* 0x0005e2000c101506 */
[----:B0-----:R-:W-:-:S03]  /*9270*/  PRMT R28, R13, 0x7632, R28 ;  /* 0x000076320d1c7816 */ /* 0x001fc6000000001c */
[----:B------:R0:W-:Y:S01]  /*9280*/  STG.E.U16 [R44.64], R22 ;  /* 0x000000162c007986 */ /* 0x0001e2000c101506 */
[----:B-1----:R-:W-:Y:S02]  /*9290*/  PRMT R30, R9, 0x7632, R30 ;  /* 0x00007632091e7816 */ /* 0x002fe4000000001e */
[----:B------:R-:W-:Y:S01]  /*92a0*/  PRMT R12, R14, 0x7632, R12 ;  /* 0x000076320e0c7816 */ /* 0x000fe2000000000c */
[----:B------:R1:W-:Y:S04]  /*92b0*/  STG.E.U16 [R46.64], R4 ;  /* 0x000000042e007986 */ /* 0x0003e8000c101506 */
[----:B------:R3:W-:Y:S01]  /*92c0*/  STG.E.U16 [R48.64], R20 ;  /* 0x0000001430007986 */ /* 0x0007e2000c101506 */
[----:B--2---:R-:W-:-:S03]  /*92d0*/  PRMT R8, R5, 0x7632, R8 ;  /* 0x0000763205087816 */ /* 0x004fc60000000008 */
[----:B------:R-:W-:Y:S01]  /*92e0*/  STG.E.U16 [R50.64], R17 ;  /* 0x0000001132007986 */ /* 0x000fe2000c101506 */
[----:B0-----:R-:W-:-:S03]  /*92f0*/  PRMT R44, R15, 0x7632, R44 ;  /* 0x000076320f2c7816 */ /* 0x001fc6000000002c */
[----:B------:R-:W-:Y:S01]  /*9300*/  STG.E.U16 [R52.64], R26 ;  /* 0x0000001a34007986 */ /* 0x000fe2000c101506 */
[----:B-1----:R-:W-:Y:S02]  /*9310*/  PRMT R4, R18, 0x7632, R4 ;  /* 0x0000763212047816 */ /* 0x002fe40000000004 */
[----:B------:R-:W-:Y:S01]  /*9320*/  PRMT R46, R11, 0x7632, R46 ;  /* 0x000076320b2e7816 */ /* 0x000fe2000000002e */
[----:B------:R-:W-:Y:S01]  /*9330*/  STG.E.U16 [R54.64], R13 ;  /* 0x0000000d36007986 */ /* 0x000fe2000c101506 */
[----:B---3--:R-:W-:-:S03]  /*9340*/  PRMT R48, R7, 0x7632, R48 ;  /* 0x0000763207307816 */ /* 0x008fc60000000030 */
[----:B------:R-:W0:Y:S04]  /*9350*/  LDS.128 R20, [R34] ;  /* 0x0000000022147984 */ /* 0x000e280000000c00 */
[----:B------:R-:W-:Y:S04]  /*9360*/  STG.E.U16 [R56.64], R28 ;  /* 0x0000001c38007986 */ /* 0x000fe8000c101506 */
[----:B------:R1:W-:Y:S04]  /*9370*/  STG.E.U16 [R58.64], R9 ;  /* 0x000000093a007986 */ /* 0x0003e8000c101506 */
[----:B------:R-:W2:Y:S04]  /*9380*/  LDS.128 R24, [R27] ;  /* 0x000000001b187984 */ /* 0x000ea80000000c00 */
[----:B------:R-:W-:Y:S04]  /*9390*/  STG.E.U16 [R60.64], R30 ;  /* 0x0000001e3c007986 */ /* 0x000fe8000c101506 */
[----:B------:R-:W3:Y:S01]  /*93a0*/  LDS.128 R28, [R120] ;  /* 0x00000000781c7984 */ /* 0x000ee20000000c00 */
[----:B-1----:R-:W-:-:S03]  /*93b0*/  PRMT R9, R10, 0x7632, R9 ;  /* 0x000076320a097816 */ /* 0x002fc60000000009 */
[----:B------:R-:W1:Y:S04]  /*93c0*/  LDS.128 R36, [R43] ;  /* 0x000000002b247984 */ /* 0x000e680000000c00 */
[----:B------:R4:W-:Y:S04]  /*93d0*/  STG.E.U16 [R62.64], R5 ;  /* 0x000000053e007986 */ /* 0x0009e8000c101506 */
[----:B------:R5:W-:Y:S04]  /*93e0*/  STG.E.U16 [R68.64], R8 ;  /* 0x0000000844007986 */ /* 0x000be8000c101506 */
[----:B------:R-:W-:Y:S04]  /*93f0*/  STG.E.U16 [R78.64], R18 ;  /* 0x000000124e007986 */ /* 0x000fe8000c101506 */
[----:B------:R2:W-:Y:S01]  /*9400*/  STG.E.U16 [R70.64], R4 ;  /* 0x0000000446007986 */ /* 0x0005e2000c101506 */
[----:B----4-:R-:W-:-:S02]  /*9410*/  PRMT R5, R6, 0x7632, R5 ;  /* 0x0000763206057816 */ /* 0x010fc40000000005 */
[----:B0-----:R-:W-:Y:S01]  /*9420*/  PRMT R50, R20, 0x7632, R50 ;  /* 0x0000763214327816 */ /* 0x001fe20000000032 */
[----:B------:R-:W-:Y:S01]  /*9430*/  STG.E.U16 [R80.64], R14 ;  /* 0x0000000e50007986 */ /* 0x000fe2000c101506 */
[----:B------:R-:W-:Y:S01]  /*9440*/  PRMT R58, R21, 0x7632, R58 ;  /* 0x00007632153a7816 */ /* 0x000fe2000000003a */
[----:B-----5:R-:W-:Y:S02]  /*9450*/  FFMA R8, R35, 0.69314718246459960938, R32 ;  /* 0x3f31721823087823 */ /* 0x020fe40000000020 */
[----:B------:R-:W-:Y:S04]  /*9460*/  STG.E.U16 [R72.64], R12 ;  /* 0x0000000c48007986 */ /* 0x000fe8000c101506 */
[----:B------:R0:W-:Y:S01]  /*9470*/  STG.E.U16 [R64.64], R10 ;  /* 0x0000000a40007986 */ /* 0x0001e2000c101506 */
[----:B--2---:R-:W-:-:S02]  /*9480*/  PRMT R4, R19, 0x7632, R4 ;  /* 0x0000763213047816 */ /* 0x004fc40000000004 */
[----:B------:R-:W-:Y:S01]  /*9490*/  PRMT R52, R24, 0x7632, R52 ;  /* 0x0000763218347816 */ /* 0x000fe20000000034 */
[----:B------:R-:W-:Y:S01]  /*94a0*/  STG.E.U16 [R74.64], R9 ;  /* 0x000000094a007986 */ /* 0x000fe2000c101506 */
[----:B------:R-:W-:Y:S02]  /*94b0*/  PRMT R61, R25, 0x7632, R61 ;  /* 0x00007632193d7816 */ /* 0x000fe4000000003d */
[----:B------:R-:W-:Y:S01]  /*94c0*/  PRMT R71, R22, 0x7632, R71 ;  /* 0x0000763216477816 */ /* 0x000fe20000000047 */
[----:B------:R-:W-:Y:S01]  /*94d0*/  STG.E.U16 [R66.64], R6 ;  /* 0x0000000642007986 */ /* 0x000fe2000c101506 */
[----:B---3--:R-:W-:Y:S02]  /*94e0*/  PRMT R54, R28, 0x7632, R54 ;  /* 0x000076321c367816 */ /* 0x008fe40000000036 */
[----:B------:R-:W-:Y:S01]  /*94f0*/  PRMT R63, R29, 0x7632, R63 ;  /* 0x000076321d3f7816 */ /* 0x000fe2000000003f */
[----:B------:R2:W-:Y:S01]  /*9500*/  STG.E.U16 [R76.64], R5 ;  /* 0x000000054c007986 */ /* 0x0005e2000c101506 */
[----:B-1----:R-:W-:-:S02]  /*9510*/  PRMT R56, R36, 0x7632, R56 ;  /* 0x0000763224387816 */ /* 0x002fc40000000038 */
[----:B0-----:R-:W-:Y:S01]  /*9520*/  PRMT R65, R37, 0x7632, R65 ;  /* 0x0000763225417816 */ /* 0x001fe20000000041 */
[----:B------:R0:W-:Y:S01]  /*9530*/  STG.E.U16 [R82.64], R19 ;  /* 0x0000001352007986 */ /* 0x0001e2000c101506 */
[----:B------:R-:W-:Y:S02]  /*9540*/  PRMT R79, R30, 0x7632, R79 ;  /* 0x000076321e4f7816 */ /* 0x000fe4000000004f */
[----:B------:R-:W-:Y:S01]  /*9550*/  PRMT R81, R38, 0x7632, R81 ;  /* 0x0000763226517816 */ /* 0x000fe20000000051 */
[----:B------:R1:W-:Y:S01]  /*9560*/  STG.E.U16 [R84.64], R4 ;  /* 0x0000000454007986 */ /* 0x0003e2000c101506 */
[----:B------:R-:W-:Y:S02]  /*9570*/  PRMT R72, R27, 0x7632, R72 ;  /* 0x000076321b487816 */ /* 0x000fe40000000048 */
[----:B------:R-:W-:Y:S01]  /*9580*/  PRMT R70, R31, 0x7632, R70 ;  /* 0x000076321f467816 */ /* 0x000fe20000000046 */
[----:B------:R-:W-:Y:S01]  /*9590*/  STG.E.U16 [R86.64], R15 ;  /* 0x0000000f56007986 */ /* 0x000fe2000c101506 */
[----:B--2---:R-:W-:-:S02]  /*95a0*/  PRMT R77, R26, 0x7632, R77 ;  /* 0x000076321a4d7816 */ /* 0x004fc4000000004d */
[----:B------:R-:W-:Y:S01]  /*95b0*/  PRMT R66, R39, 0x7632, R66 ;  /* 0x0000763227427816 */ /* 0x000fe20000000042 */
[----:B------:R-:W-:Y:S01]  /*95c0*/  STG.E.U16 [R88.64], R44 ;  /* 0x0000002c58007986 */ /* 0x000fe2000c101506 */
[----:B0-----:R-:W-:Y:S02]  /*95d0*/  PRMT R83, R23, 0x7632, R83 ;  /* 0x0000763217537816 */ /* 0x001fe40000000053 */
[----:B------:R-:W-:Y:S01]  /*95e0*/  FSEL R5, R40, -INF , P2 ;  /* 0xff80000028057808 */ /* 0x000fe20001000000 */
[----:B------:R-:W-:Y:S01]  /*95f0*/  STG.E.U16 [R90.64], R11 ;  /* 0x0000000b5a007986 */ /* 0x000fe2000c101506 */
[----:B-1----:R-:W-:Y:S02]  /*9600*/  FSEL R4, R41, -INF , P1 ;  /* 0xff80000029047808 */ /* 0x002fe40000800000 */
[----:B------:R-:W-:Y:S01]  /*9610*/  LOP3.LUT R6, R168, 0x1f8, RZ, 0xc0, !PT ;  /* 0x000001f8a8067812 */ /* 0x000fe200078ec0ff */
[----:B------:R-:W-:Y:S01]  /*9620*/  STG.E.U16 [R92.64], R46 ;  /* 0x0000002e5c007986 */ /* 0x000fe2000c101506 */
[----:B------:R-:W-:-:S02]  /*9630*/  FFMA R9, R5, 0.69314718246459960938, R2 ;  /* 0x3f31721805097823 */ /* 0x000fc40000000002 */
[----:B------:R-:W-:Y:S01]  /*9640*/  FFMA R4, R4, 0.69314718246459960938, R3 ;  /* 0x3f31721804047823 */ /* 0x000fe20000000003 */
[----:B------:R0:W-:Y:S01]  /*9650*/  STG.E.U16 [R94.64], R7 ;  /* 0x000000075e007986 */ /* 0x0001e2000c101506 */
[----:B------:R-:W-:-:S03]  /*9660*/  SHF.L.U32 R3, R146, 0x2, RZ ;  /* 0x0000000292037819 */ /* 0x000fc600000006ff */
[----:B------:R-:W-:Y:S04]  /*9670*/  STG.E.U16 [R96.64], R48 ;  /* 0x0000003060007986 */ /* 0x000fe8000c101506 */
[----:B------:R-:W-:Y:S04]  /*9680*/  STG.E.U16 [R98.64], R20 ;  /* 0x0000001462007986 */ /* 0x000fe8000c101506 */
[----:B------:R-:W-:Y:S01]  /*9690*/  STG.E.U16 [R100.64], R50 ;  /* 0x0000003264007986 */ /* 0x000fe2000c101506 */
[----:B0-----:R-:W-:-:S03]  /*96a0*/  FSEL R7, R42, -INF , P0 ;  /* 0xff8000002a077808 */ /* 0x001fc60000000000 */
[----:B------:R-:W-:Y:S02]  /*96b0*/  STG.E.U16 [R102.64], R24 ;  /* 0x0000001866007986 */ /* 0x000fe4000c101506 */
[----:B------:R-:W-:Y:S02]  /*96c0*/  FFMA R5, R7, 0.69314718246459960938, R0 ;  /* 0x3f31721807057823 */ /* 0x000fe40000000000 */
[----:B------:R-:W-:Y:S01]  /*96d0*/  STG.E.U16 [R104.64], R52 ;  /* 0x0000003468007986 */ /* 0x000fe2000c101506 */
[----:B------:R-:W-:Y:S02]  /*96e0*/  IMAD R0, R152, c[0x0][0x1cc], RZ ;  /* 0x0000730098007a24 */ /* 0x000fe400078e02ff */
[----:B------:R-:W-:Y:S01]  /*96f0*/  IMAD.HI R7, R146, 0x4, RZ ;  /* 0x0000000492077827 */ /* 0x000fe200078e02ff */
[----:B------:R-:W-:Y:S02]  /*9700*/  STG.E.U16 [R106.64], R28 ;  /* 0x0000001c6a007986 */ /* 0x000fe4000c101506 */
[C---:B------:R-:W-:Y:S01]  /*9710*/  SHF.L.U32 R2, R0.reuse, 0x2, RZ ;  /* 0x0000000200027819 */ /* 0x040fe200000006ff */
[----:B------:R-:W-:Y:S01]  /*9720*/  IMAD.HI R0, R0, 0x4, RZ ;  /* 0x0000000400007827 */ /* 0x000fe200078e02ff */
[----:B------:R-:W-:Y:S02]  /*9730*/  STG.E.U16 [R108.64], R54 ;  /* 0x000000366c007986 */ /* 0x000fe4000c101506 */
[----:B------:R-:W-:-:S02]  /*9740*/  IADD3 R2, P0, P1, R3, c[0x0][0x180], R2 ;  /* 0x0000600003027a10 */ /* 0x000fc4000791e002 */
[----:B------:R-:W-:Y:S02]  /*9750*/  STG.E.U16 [R110.64], R36 ;  /* 0x000000246e007986 */ /* 0x000fe4000c101506 */
[----:B------:R-:W-:Y:S02]  /*9760*/  IADD3.X R3, R7, c[0x0][0x184], R0, P0, P1 ;  /* 0x0000610007037a10 */ /* 0x000fe400007e2400 */
[----:B------:R-:W-:Y:S04]  /*9770*/  STG.E.U16 [R112.64], R56 ;  /* 0x0000003870007986 */ /* 0x000fe8000c101506 */
        /* <DEDUP_REMOVED lines=24> */
[----:B------:R-:W-:Y:S06]  /*9900*/  BAR.SYNC.DEFER_BLOCKING 0x0 ;  /* 0x0000000000007b1d */ /* 0x000fec0000010000 */
[----:B------:R-:W-:Y:S04]  /*9910*/  STS.64 [R6], R8 ;  /* 0x0000000806007388 */ /* 0x000fe80000000a00 */
[----:B------:R-:W-:Y:S04]  /*9920*/  STS.64 [R6+0x200], R4 ;  /* 0x0002000406007388 */ /* 0x000fe80000000a00 */
[----:B------:R-:W-:Y:S06]  /*9930*/  BAR.SYNC.DEFER_BLOCKING 0x0 ;  /* 0x0000000000007b1d */ /* 0x000fec0000010000 */
[----:B------:R-:W0:Y:S04]  /*9940*/  LDS R33, [R33] ;  /* 0x0000000021217984 */ /* 0x000e280000000800 */
[----:B0-----:R-:W-:Y:S01]  /*9950*/  STG.E [R2.64], R33 ;  /* 0x0000002102007986 */ /* 0x001fe2000c101906 */
[----:B------:R-:W-:Y:S05]  /*9960*/  EXIT ;  /* 0x000000000000794d */ /* 0x000fea0003800000 */
.L_x_3:
[----:B------:R-:W-:-:S00]  /*9970*/  BRA `(.L_x_3) ;  /* 0xfffffff000007947 */ /* 0x000fc0000383ffff */
[----:B------:R-:W-:-:S00]  /*9980*/  NOP ;  /* 0x0000000000007918 */ /* 0x000fc00000000000 */
[----:B------:R-:W-:-:S00]  /*9990*/  NOP ;  /* 0x0000000000007918 */ /* 0x000fc00000000000 */
[----:B------:R-:W-:-:S00]  /*99a0*/  NOP ;  /* 0x0000000000007918 */ /* 0x000fc00000000000 */
[----:B------:R-:W-:-:S00]  /*99b0*/  NOP ;  /* 0x0000000000007918 */ /* 0x000fc00000000000 */
[----:B------:R-:W-:-:S00]  /*99c0*/  NOP ;  /* 0x0000000000007918 */ /* 0x000fc00000000000 */
[----:B------:R-:W-:-:S00]  /*99d0*/  NOP ;  /* 0x0000000000007918 */ /* 0x000fc00000000000 */
[----:B------:R-:W-:-:S00]  /*99e0*/  NOP ;  /* 0x0000000000007918 */ /* 0x000fc00000000000 */
[----:B------:R-:W-:-:S00]  /*99f0*/  NOP ;  /* 0x0000000000007918 */ /* 0x000fc00000000000 */
.L_x_4:


//--------------------- .nv.global.init           --------------------------
	.section	.nv.global.init,"aw",@progbits
.nv.global.init:
	.type		_$_str,@object
	.size		_$_str,(.L_0 - _$_str)
_$_str:
        /*0000*/ 	.byte	0x5f, 0x5f, 0x43, 0x55, 0x44, 0x41, 0x5f, 0x46, 0x54, 0x5a, 0x00
.L_0:


//--------------------- .nv.shared.attn_fwd       --------------------------
	.section	.nv.shared.attn_fwd,"aw",@nobits
	.sectionflags	@""
	.align	16
